//
// Generated by NVIDIA NVVM Compiler
//
// Compiler Build ID: CL-36424714
// Cuda compilation tools, release 13.0, V13.0.88
// Based on NVVM 20.0.0
//

.version 9.0
.target sm_100
.address_size 64

	// .globl	_ZN15astroaccelerate9bootstrapEiiiPfPdPj

.visible .entry _ZN15astroaccelerate9bootstrapEiiiPfPdPj(
	.param .u32 _ZN15astroaccelerate9bootstrapEiiiPfPdPj_param_0,
	.param .u32 _ZN15astroaccelerate9bootstrapEiiiPfPdPj_param_1,
	.param .u32 _ZN15astroaccelerate9bootstrapEiiiPfPdPj_param_2,
	.param .u64 .ptr .align 1 _ZN15astroaccelerate9bootstrapEiiiPfPdPj_param_3,
	.param .u64 .ptr .align 1 _ZN15astroaccelerate9bootstrapEiiiPfPdPj_param_4,
	.param .u64 .ptr .align 1 _ZN15astroaccelerate9bootstrapEiiiPfPdPj_param_5
)
{
	.reg .pred 	%p<10>;
	.reg .b32 	%r<86>;
	.reg .b32 	%f<52>;
	.reg .b64 	%rd<48>;
	.reg .b64 	%fd<7>;

	ld.param.u32 	%r20, [_ZN15astroaccelerate9bootstrapEiiiPfPdPj_param_0];
	ld.param.u32 	%r21, [_ZN15astroaccelerate9bootstrapEiiiPfPdPj_param_1];
	ld.param.u32 	%r22, [_ZN15astroaccelerate9bootstrapEiiiPfPdPj_param_2];
	ld.param.u64 	%rd5, [_ZN15astroaccelerate9bootstrapEiiiPfPdPj_param_3];
	ld.param.u64 	%rd4, [_ZN15astroaccelerate9bootstrapEiiiPfPdPj_param_4];
	ld.param.u64 	%rd6, [_ZN15astroaccelerate9bootstrapEiiiPfPdPj_param_5];
	cvta.to.global.u64 	%rd1, %rd5;
	cvta.to.global.u64 	%rd2, %rd6;
	mov.u32 	%r1, %ntid.x;
	sub.s32 	%r23, %r20, %r1;
	div.u32 	%r2, -1, %r23;
	mov.u32 	%r3, %ctaid.x;
	mul.lo.s32 	%r4, %r20, %r3;
	mov.u32 	%r24, %ntid.y;
	mov.u32 	%r25, %ctaid.y;
	mov.u32 	%r26, %tid.y;
	mad.lo.s32 	%r5, %r24, %r25, %r26;
	setp.lt.s32 	%p1, %r20, 1;
	mov.f64 	%fd6, 0d0000000000000000;
	@%p1 bra 	$L__BB0_13;
	mov.u32 	%r28, %tid.x;
	mad.lo.s32 	%r6, %r20, %r5, %r28;
	and.b32  	%r7, %r20, 7;
	setp.lt.u32 	%p2, %r20, 8;
	mov.f32 	%f51, 0f00000000;
	mov.b32 	%r84, 0;
	@%p2 bra 	$L__BB0_4;
	and.b32  	%r84, %r20, 2147483640;
	neg.s32 	%r82, %r84;
	add.s64 	%rd3, %rd2, 16;
	mov.f32 	%f51, 0f00000000;
	mov.u32 	%r81, %r4;
$L__BB0_3:
	.pragma "nounroll";
	mul.wide.s32 	%rd7, %r81, 4;
	add.s64 	%rd8, %rd3, %rd7;
	ld.global.u32 	%r29, [%rd8+-16];
	div.u32 	%r30, %r29, %r2;
	add.s32 	%r31, %r6, %r30;
	mul.wide.u32 	%rd9, %r31, 4;
	add.s64 	%rd10, %rd1, %rd9;
	ld.global.f32 	%f16, [%rd10];
	add.f32 	%f17, %f51, %f16;
	ld.global.u32 	%r32, [%rd8+-12];
	div.u32 	%r33, %r32, %r2;
	add.s32 	%r34, %r6, %r33;
	mul.wide.u32 	%rd11, %r34, 4;
	add.s64 	%rd12, %rd1, %rd11;
	ld.global.f32 	%f18, [%rd12];
	add.f32 	%f19, %f17, %f18;
	ld.global.u32 	%r35, [%rd8+-8];
	div.u32 	%r36, %r35, %r2;
	add.s32 	%r37, %r6, %r36;
	mul.wide.u32 	%rd13, %r37, 4;
	add.s64 	%rd14, %rd1, %rd13;
	ld.global.f32 	%f20, [%rd14];
	add.f32 	%f21, %f19, %f20;
	ld.global.u32 	%r38, [%rd8+-4];
	div.u32 	%r39, %r38, %r2;
	add.s32 	%r40, %r6, %r39;
	mul.wide.u32 	%rd15, %r40, 4;
	add.s64 	%rd16, %rd1, %rd15;
	ld.global.f32 	%f22, [%rd16];
	add.f32 	%f23, %f21, %f22;
	ld.global.u32 	%r41, [%rd8];
	div.u32 	%r42, %r41, %r2;
	add.s32 	%r43, %r6, %r42;
	mul.wide.u32 	%rd17, %r43, 4;
	add.s64 	%rd18, %rd1, %rd17;
	ld.global.f32 	%f24, [%rd18];
	add.f32 	%f25, %f23, %f24;
	ld.global.u32 	%r44, [%rd8+4];
	div.u32 	%r45, %r44, %r2;
	add.s32 	%r46, %r6, %r45;
	mul.wide.u32 	%rd19, %r46, 4;
	add.s64 	%rd20, %rd1, %rd19;
	ld.global.f32 	%f26, [%rd20];
	add.f32 	%f27, %f25, %f26;
	ld.global.u32 	%r47, [%rd8+8];
	div.u32 	%r48, %r47, %r2;
	add.s32 	%r49, %r6, %r48;
	mul.wide.u32 	%rd21, %r49, 4;
	add.s64 	%rd22, %rd1, %rd21;
	ld.global.f32 	%f28, [%rd22];
	add.f32 	%f29, %f27, %f28;
	ld.global.u32 	%r50, [%rd8+12];
	div.u32 	%r51, %r50, %r2;
	add.s32 	%r52, %r6, %r51;
	mul.wide.u32 	%rd23, %r52, 4;
	add.s64 	%rd24, %rd1, %rd23;
	ld.global.f32 	%f30, [%rd24];
	add.f32 	%f51, %f29, %f30;
	add.s32 	%r82, %r82, 8;
	add.s32 	%r81, %r81, 8;
	setp.ne.s32 	%p3, %r82, 0;
	@%p3 bra 	$L__BB0_3;
$L__BB0_4:
	setp.eq.s32 	%p4, %r7, 0;
	@%p4 bra 	$L__BB0_12;
	and.b32  	%r15, %r20, 3;
	setp.lt.u32 	%p5, %r7, 4;
	@%p5 bra 	$L__BB0_7;
	add.s32 	%r53, %r84, %r4;
	mul.wide.s32 	%rd25, %r53, 4;
	add.s64 	%rd26, %rd2, %rd25;
	ld.global.u32 	%r54, [%rd26];
	div.u32 	%r55, %r54, %r2;
	add.s32 	%r56, %r6, %r55;
	mul.wide.u32 	%rd27, %r56, 4;
	add.s64 	%rd28, %rd1, %rd27;
	ld.global.f32 	%f32, [%rd28];
	add.f32 	%f33, %f51, %f32;
	ld.global.u32 	%r57, [%rd26+4];
	div.u32 	%r58, %r57, %r2;
	add.s32 	%r59, %r6, %r58;
	mul.wide.u32 	%rd29, %r59, 4;
	add.s64 	%rd30, %rd1, %rd29;
	ld.global.f32 	%f34, [%rd30];
	add.f32 	%f35, %f33, %f34;
	ld.global.u32 	%r60, [%rd26+8];
	div.u32 	%r61, %r60, %r2;
	add.s32 	%r62, %r6, %r61;
	mul.wide.u32 	%rd31, %r62, 4;
	add.s64 	%rd32, %rd1, %rd31;
	ld.global.f32 	%f36, [%rd32];
	add.f32 	%f37, %f35, %f36;
	ld.global.u32 	%r63, [%rd26+12];
	div.u32 	%r64, %r63, %r2;
	add.s32 	%r65, %r6, %r64;
	mul.wide.u32 	%rd33, %r65, 4;
	add.s64 	%rd34, %rd1, %rd33;
	ld.global.f32 	%f38, [%rd34];
	add.f32 	%f51, %f37, %f38;
	add.s32 	%r84, %r84, 4;
$L__BB0_7:
	setp.eq.s32 	%p6, %r15, 0;
	@%p6 bra 	$L__BB0_12;
	setp.eq.s32 	%p7, %r15, 1;
	@%p7 bra 	$L__BB0_10;
	add.s32 	%r66, %r84, %r4;
	mul.wide.s32 	%rd35, %r66, 4;
	add.s64 	%rd36, %rd2, %rd35;
	ld.global.u32 	%r67, [%rd36];
	div.u32 	%r68, %r67, %r2;
	add.s32 	%r69, %r6, %r68;
	mul.wide.u32 	%rd37, %r69, 4;
	add.s64 	%rd38, %rd1, %rd37;
	ld.global.f32 	%f40, [%rd38];
	add.f32 	%f41, %f51, %f40;
	ld.global.u32 	%r70, [%rd36+4];
	div.u32 	%r71, %r70, %r2;
	add.s32 	%r72, %r6, %r71;
	mul.wide.u32 	%rd39, %r72, 4;
	add.s64 	%rd40, %rd1, %rd39;
	ld.global.f32 	%f42, [%rd40];
	add.f32 	%f51, %f41, %f42;
	add.s32 	%r84, %r84, 2;
$L__BB0_10:
	and.b32  	%r73, %r20, 1;
	setp.eq.b32 	%p8, %r73, 1;
	not.pred 	%p9, %p8;
	@%p9 bra 	$L__BB0_12;
	add.s32 	%r74, %r84, %r4;
	mul.wide.s32 	%rd41, %r74, 4;
	add.s64 	%rd42, %rd2, %rd41;
	ld.global.u32 	%r75, [%rd42];
	div.u32 	%r76, %r75, %r2;
	add.s32 	%r77, %r6, %r76;
	mul.wide.u32 	%rd43, %r77, 4;
	add.s64 	%rd44, %rd1, %rd43;
	ld.global.f32 	%f43, [%rd44];
	add.f32 	%f51, %f51, %f43;
$L__BB0_12:
	cvt.f64.f32 	%fd6, %f51;
$L__BB0_13:
	cvta.to.global.u64 	%rd45, %rd4;
	cvt.rn.f64.s32 	%fd4, %r21;
	div.rn.f64 	%fd5, %fd6, %fd4;
	mov.u32 	%r78, %tid.x;
	mad.lo.s32 	%r79, %r1, %r3, %r78;
	mad.lo.s32 	%r80, %r22, %r5, %r79;
	mul.wide.u32 	%rd46, %r80, 8;
	add.s64 	%rd47, %rd45, %rd46;
	st.global.f64 	[%rd47], %fd5;
	ret;

}
	// .globl	_ZN15astroaccelerate10bootstrap2EiiiPfPdPj
.visible .entry _ZN15astroaccelerate10bootstrap2EiiiPfPdPj(
	.param .u32 _ZN15astroaccelerate10bootstrap2EiiiPfPdPj_param_0,
	.param .u32 _ZN15astroaccelerate10bootstrap2EiiiPfPdPj_param_1,
	.param .u32 _ZN15astroaccelerate10bootstrap2EiiiPfPdPj_param_2,
	.param .u64 .ptr .align 1 _ZN15astroaccelerate10bootstrap2EiiiPfPdPj_param_3,
	.param .u64 .ptr .align 1 _ZN15astroaccelerate10bootstrap2EiiiPfPdPj_param_4,
	.param .u64 .ptr .align 1 _ZN15astroaccelerate10bootstrap2EiiiPfPdPj_param_5
)
{
	.reg .pred 	%p<11>;
	.reg .b32 	%r<117>;
	.reg .b32 	%f<52>;
	.reg .b64 	%rd<54>;
	.reg .b64 	%fd<7>;

	ld.param.u32 	%r20, [_ZN15astroaccelerate10bootstrap2EiiiPfPdPj_param_0];
	ld.param.u32 	%r21, [_ZN15astroaccelerate10bootstrap2EiiiPfPdPj_param_1];
	ld.param.u32 	%r22, [_ZN15astroaccelerate10bootstrap2EiiiPfPdPj_param_2];
	ld.param.u64 	%rd9, [_ZN15astroaccelerate10bootstrap2EiiiPfPdPj_param_3];
	ld.param.u64 	%rd8, [_ZN15astroaccelerate10bootstrap2EiiiPfPdPj_param_4];
	ld.param.u64 	%rd10, [_ZN15astroaccelerate10bootstrap2EiiiPfPdPj_param_5];
	cvta.to.global.u64 	%rd1, %rd9;
	cvta.to.global.u64 	%rd2, %rd10;
	cvt.s64.s32 	%rd3, %r20;
	and.b64  	%rd11, %rd3, -4294967296;
	setp.ne.s64 	%p1, %rd11, 0;
	@%p1 bra 	$L__BB1_2;
	cvt.u32.u64 	%r23, %rd3;
	div.u32 	%r24, -1, %r23;
	cvt.u64.u32 	%rd53, %r24;
	bra.uni 	$L__BB1_3;
$L__BB1_2:
	div.s64 	%rd53, 4294967295, %rd3;
$L__BB1_3:
	cvt.u32.u64 	%r1, %rd53;
	mov.u32 	%r2, %ctaid.x;
	mul.lo.s32 	%r3, %r20, %r2;
	mov.u32 	%r25, %ntid.y;
	mov.u32 	%r26, %ctaid.y;
	mov.u32 	%r27, %tid.y;
	mad.lo.s32 	%r4, %r25, %r26, %r27;
	mul.lo.s32 	%r5, %r20, %r4;
	setp.lt.s32 	%p2, %r20, 1;
	mov.f64 	%fd6, 0d0000000000000000;
	@%p2 bra 	$L__BB1_16;
	mov.u32 	%r6, %tid.x;
	and.b32  	%r7, %r20, 7;
	setp.lt.u32 	%p3, %r20, 8;
	mov.f32 	%f51, 0f00000000;
	mov.b32 	%r115, 0;
	@%p3 bra 	$L__BB1_7;
	and.b32  	%r115, %r20, 2147483640;
	neg.s32 	%r113, %r115;
	add.s64 	%rd7, %rd2, 16;
	mov.f32 	%f51, 0f00000000;
	mov.u32 	%r112, %r3;
$L__BB1_6:
	.pragma "nounroll";
	mul.wide.s32 	%rd12, %r112, 4;
	add.s64 	%rd13, %rd7, %rd12;
	ld.global.u32 	%r29, [%rd13+-16];
	div.u32 	%r30, %r29, %r1;
	add.s32 	%r31, %r30, %r6;
	rem.u32 	%r32, %r31, %r20;
	add.s32 	%r33, %r32, %r5;
	mul.wide.u32 	%rd14, %r33, 4;
	add.s64 	%rd15, %rd1, %rd14;
	ld.global.f32 	%f16, [%rd15];
	add.f32 	%f17, %f51, %f16;
	ld.global.u32 	%r34, [%rd13+-12];
	div.u32 	%r35, %r34, %r1;
	add.s32 	%r36, %r35, %r6;
	rem.u32 	%r37, %r36, %r20;
	add.s32 	%r38, %r37, %r5;
	mul.wide.u32 	%rd16, %r38, 4;
	add.s64 	%rd17, %rd1, %rd16;
	ld.global.f32 	%f18, [%rd17];
	add.f32 	%f19, %f17, %f18;
	ld.global.u32 	%r39, [%rd13+-8];
	div.u32 	%r40, %r39, %r1;
	add.s32 	%r41, %r40, %r6;
	rem.u32 	%r42, %r41, %r20;
	add.s32 	%r43, %r42, %r5;
	mul.wide.u32 	%rd18, %r43, 4;
	add.s64 	%rd19, %rd1, %rd18;
	ld.global.f32 	%f20, [%rd19];
	add.f32 	%f21, %f19, %f20;
	ld.global.u32 	%r44, [%rd13+-4];
	div.u32 	%r45, %r44, %r1;
	add.s32 	%r46, %r45, %r6;
	rem.u32 	%r47, %r46, %r20;
	add.s32 	%r48, %r47, %r5;
	mul.wide.u32 	%rd20, %r48, 4;
	add.s64 	%rd21, %rd1, %rd20;
	ld.global.f32 	%f22, [%rd21];
	add.f32 	%f23, %f21, %f22;
	ld.global.u32 	%r49, [%rd13];
	div.u32 	%r50, %r49, %r1;
	add.s32 	%r51, %r50, %r6;
	rem.u32 	%r52, %r51, %r20;
	add.s32 	%r53, %r52, %r5;
	mul.wide.u32 	%rd22, %r53, 4;
	add.s64 	%rd23, %rd1, %rd22;
	ld.global.f32 	%f24, [%rd23];
	add.f32 	%f25, %f23, %f24;
	ld.global.u32 	%r54, [%rd13+4];
	div.u32 	%r55, %r54, %r1;
	add.s32 	%r56, %r55, %r6;
	rem.u32 	%r57, %r56, %r20;
	add.s32 	%r58, %r57, %r5;
	mul.wide.u32 	%rd24, %r58, 4;
	add.s64 	%rd25, %rd1, %rd24;
	ld.global.f32 	%f26, [%rd25];
	add.f32 	%f27, %f25, %f26;
	ld.global.u32 	%r59, [%rd13+8];
	div.u32 	%r60, %r59, %r1;
	add.s32 	%r61, %r60, %r6;
	rem.u32 	%r62, %r61, %r20;
	add.s32 	%r63, %r62, %r5;
	mul.wide.u32 	%rd26, %r63, 4;
	add.s64 	%rd27, %rd1, %rd26;
	ld.global.f32 	%f28, [%rd27];
	add.f32 	%f29, %f27, %f28;
	ld.global.u32 	%r64, [%rd13+12];
	div.u32 	%r65, %r64, %r1;
	add.s32 	%r66, %r65, %r6;
	rem.u32 	%r67, %r66, %r20;
	add.s32 	%r68, %r67, %r5;
	mul.wide.u32 	%rd28, %r68, 4;
	add.s64 	%rd29, %rd1, %rd28;
	ld.global.f32 	%f30, [%rd29];
	add.f32 	%f51, %f29, %f30;
	add.s32 	%r113, %r113, 8;
	add.s32 	%r112, %r112, 8;
	setp.ne.s32 	%p4, %r113, 0;
	@%p4 bra 	$L__BB1_6;
$L__BB1_7:
	setp.eq.s32 	%p5, %r7, 0;
	@%p5 bra 	$L__BB1_15;
	and.b32  	%r15, %r20, 3;
	setp.lt.u32 	%p6, %r7, 4;
	@%p6 bra 	$L__BB1_10;
	add.s32 	%r69, %r115, %r3;
	mul.wide.s32 	%rd30, %r69, 4;
	add.s64 	%rd31, %rd2, %rd30;
	ld.global.u32 	%r70, [%rd31];
	div.u32 	%r71, %r70, %r1;
	add.s32 	%r72, %r71, %r6;
	rem.u32 	%r73, %r72, %r20;
	add.s32 	%r74, %r73, %r5;
	mul.wide.u32 	%rd32, %r74, 4;
	add.s64 	%rd33, %rd1, %rd32;
	ld.global.f32 	%f32, [%rd33];
	add.f32 	%f33, %f51, %f32;
	ld.global.u32 	%r75, [%rd31+4];
	div.u32 	%r76, %r75, %r1;
	add.s32 	%r77, %r76, %r6;
	rem.u32 	%r78, %r77, %r20;
	add.s32 	%r79, %r78, %r5;
	mul.wide.u32 	%rd34, %r79, 4;
	add.s64 	%rd35, %rd1, %rd34;
	ld.global.f32 	%f34, [%rd35];
	add.f32 	%f35, %f33, %f34;
	ld.global.u32 	%r80, [%rd31+8];
	div.u32 	%r81, %r80, %r1;
	add.s32 	%r82, %r81, %r6;
	rem.u32 	%r83, %r82, %r20;
	add.s32 	%r84, %r83, %r5;
	mul.wide.u32 	%rd36, %r84, 4;
	add.s64 	%rd37, %rd1, %rd36;
	ld.global.f32 	%f36, [%rd37];
	add.f32 	%f37, %f35, %f36;
	ld.global.u32 	%r85, [%rd31+12];
	div.u32 	%r86, %r85, %r1;
	add.s32 	%r87, %r86, %r6;
	rem.u32 	%r88, %r87, %r20;
	add.s32 	%r89, %r88, %r5;
	mul.wide.u32 	%rd38, %r89, 4;
	add.s64 	%rd39, %rd1, %rd38;
	ld.global.f32 	%f38, [%rd39];
	add.f32 	%f51, %f37, %f38;
	add.s32 	%r115, %r115, 4;
$L__BB1_10:
	setp.eq.s32 	%p7, %r15, 0;
	@%p7 bra 	$L__BB1_15;
	setp.eq.s32 	%p8, %r15, 1;
	@%p8 bra 	$L__BB1_13;
	add.s32 	%r90, %r115, %r3;
	mul.wide.s32 	%rd40, %r90, 4;
	add.s64 	%rd41, %rd2, %rd40;
	ld.global.u32 	%r91, [%rd41];
	div.u32 	%r92, %r91, %r1;
	add.s32 	%r93, %r92, %r6;
	rem.u32 	%r94, %r93, %r20;
	add.s32 	%r95, %r94, %r5;
	mul.wide.u32 	%rd42, %r95, 4;
	add.s64 	%rd43, %rd1, %rd42;
	ld.global.f32 	%f40, [%rd43];
	add.f32 	%f41, %f51, %f40;
	ld.global.u32 	%r96, [%rd41+4];
	div.u32 	%r97, %r96, %r1;
	add.s32 	%r98, %r97, %r6;
	rem.u32 	%r99, %r98, %r20;
	add.s32 	%r100, %r99, %r5;
	mul.wide.u32 	%rd44, %r100, 4;
	add.s64 	%rd45, %rd1, %rd44;
	ld.global.f32 	%f42, [%rd45];
	add.f32 	%f51, %f41, %f42;
	add.s32 	%r115, %r115, 2;
$L__BB1_13:
	and.b32  	%r101, %r20, 1;
	setp.eq.b32 	%p9, %r101, 1;
	not.pred 	%p10, %p9;
	@%p10 bra 	$L__BB1_15;
	add.s32 	%r102, %r115, %r3;
	mul.wide.s32 	%rd46, %r102, 4;
	add.s64 	%rd47, %rd2, %rd46;
	ld.global.u32 	%r103, [%rd47];
	div.u32 	%r104, %r103, %r1;
	add.s32 	%r105, %r104, %r6;
	rem.u32 	%r106, %r105, %r20;
	add.s32 	%r107, %r106, %r5;
	mul.wide.u32 	%rd48, %r107, 4;
	add.s64 	%rd49, %rd1, %rd48;
	ld.global.f32 	%f43, [%rd49];
	add.f32 	%f51, %f51, %f43;
$L__BB1_15:
	cvt.f64.f32 	%fd6, %f51;
$L__BB1_16:
	cvta.to.global.u64 	%rd50, %rd8;
	cvt.rn.f64.s32 	%fd4, %r21;
	div.rn.f64 	%fd5, %fd6, %fd4;
	mov.u32 	%r108, %tid.x;
	mov.u32 	%r109, %ntid.x;
	mad.lo.s32 	%r110, %r109, %r2, %r108;
	mad.lo.s32 	%r111, %r22, %r4, %r110;
	mul.wide.u32 	%rd51, %r111, 8;
	add.s64 	%rd52, %rd50, %rd51;
	st.global.f64 	[%rd52], %fd5;
	ret;

}
	// .globl	_ZN15astroaccelerate10bootstrap3EiiiPfPdPj
.visible .entry _ZN15astroaccelerate10bootstrap3EiiiPfPdPj(
	.param .u32 _ZN15astroaccelerate10bootstrap3EiiiPfPdPj_param_0,
	.param .u32 _ZN15astroaccelerate10bootstrap3EiiiPfPdPj_param_1,
	.param .u32 _ZN15astroaccelerate10bootstrap3EiiiPfPdPj_param_2,
	.param .u64 .ptr .align 1 _ZN15astroaccelerate10bootstrap3EiiiPfPdPj_param_3,
	.param .u64 .ptr .align 1 _ZN15astroaccelerate10bootstrap3EiiiPfPdPj_param_4,
	.param .u64 .ptr .align 1 _ZN15astroaccelerate10bootstrap3EiiiPfPdPj_param_5
)
{
	.reg .pred 	%p<11>;
	.reg .b32 	%r<86>;
	.reg .b32 	%f<52>;
	.reg .b64 	%rd<54>;
	.reg .b64 	%fd<7>;

	ld.param.u32 	%r19, [_ZN15astroaccelerate10bootstrap3EiiiPfPdPj_param_0];
	ld.param.u32 	%r20, [_ZN15astroaccelerate10bootstrap3EiiiPfPdPj_param_1];
	ld.param.u32 	%r21, [_ZN15astroaccelerate10bootstrap3EiiiPfPdPj_param_2];
	ld.param.u64 	%rd9, [_ZN15astroaccelerate10bootstrap3EiiiPfPdPj_param_3];
	ld.param.u64 	%rd8, [_ZN15astroaccelerate10bootstrap3EiiiPfPdPj_param_4];
	ld.param.u64 	%rd10, [_ZN15astroaccelerate10bootstrap3EiiiPfPdPj_param_5];
	cvta.to.global.u64 	%rd1, %rd9;
	cvta.to.global.u64 	%rd2, %rd10;
	cvt.s64.s32 	%rd3, %r19;
	and.b64  	%rd11, %rd3, -4294967296;
	setp.ne.s64 	%p1, %rd11, 0;
	@%p1 bra 	$L__BB2_2;
	cvt.u32.u64 	%r22, %rd3;
	div.u32 	%r23, -1, %r22;
	cvt.u64.u32 	%rd53, %r23;
	bra.uni 	$L__BB2_3;
$L__BB2_2:
	div.s64 	%rd53, 4294967295, %rd3;
$L__BB2_3:
	cvt.u32.u64 	%r1, %rd53;
	mov.u32 	%r24, %tid.x;
	mov.u32 	%r25, %ntid.x;
	mov.u32 	%r26, %ctaid.x;
	mad.lo.s32 	%r2, %r25, %r26, %r24;
	mov.u32 	%r27, %ntid.y;
	mov.u32 	%r28, %ctaid.y;
	mov.u32 	%r29, %tid.y;
	mad.lo.s32 	%r3, %r27, %r28, %r29;
	mul.lo.s32 	%r4, %r19, %r3;
	setp.lt.s32 	%p2, %r19, 1;
	@%p2 bra 	$L__BB2_16;
	mul.lo.s32 	%r5, %r2, %r19;
	and.b32  	%r6, %r19, 7;
	setp.lt.u32 	%p3, %r19, 8;
	mov.b32 	%r84, 0;
	@%p3 bra 	$L__BB2_7;
	and.b32  	%r84, %r19, 2147483640;
	neg.s32 	%r82, %r84;
	add.s64 	%rd7, %rd2, 16;
	mov.u32 	%r81, %r5;
$L__BB2_6:
	.pragma "nounroll";
	mul.wide.s32 	%rd12, %r81, 4;
	add.s64 	%rd13, %rd7, %rd12;
	ld.global.u32 	%r31, [%rd13+-16];
	div.u32 	%r32, %r31, %r1;
	add.s32 	%r33, %r32, %r4;
	mul.wide.s32 	%rd14, %r33, 4;
	add.s64 	%rd15, %rd1, %rd14;
	ld.global.f32 	%f16, [%rd15];
	add.f32 	%f17, %f51, %f16;
	ld.global.u32 	%r34, [%rd13+-12];
	div.u32 	%r35, %r34, %r1;
	add.s32 	%r36, %r35, %r4;
	mul.wide.s32 	%rd16, %r36, 4;
	add.s64 	%rd17, %rd1, %rd16;
	ld.global.f32 	%f18, [%rd17];
	add.f32 	%f19, %f17, %f18;
	ld.global.u32 	%r37, [%rd13+-8];
	div.u32 	%r38, %r37, %r1;
	add.s32 	%r39, %r38, %r4;
	mul.wide.s32 	%rd18, %r39, 4;
	add.s64 	%rd19, %rd1, %rd18;
	ld.global.f32 	%f20, [%rd19];
	add.f32 	%f21, %f19, %f20;
	ld.global.u32 	%r40, [%rd13+-4];
	div.u32 	%r41, %r40, %r1;
	add.s32 	%r42, %r41, %r4;
	mul.wide.s32 	%rd20, %r42, 4;
	add.s64 	%rd21, %rd1, %rd20;
	ld.global.f32 	%f22, [%rd21];
	add.f32 	%f23, %f21, %f22;
	ld.global.u32 	%r43, [%rd13];
	div.u32 	%r44, %r43, %r1;
	add.s32 	%r45, %r44, %r4;
	mul.wide.s32 	%rd22, %r45, 4;
	add.s64 	%rd23, %rd1, %rd22;
	ld.global.f32 	%f24, [%rd23];
	add.f32 	%f25, %f23, %f24;
	ld.global.u32 	%r46, [%rd13+4];
	div.u32 	%r47, %r46, %r1;
	add.s32 	%r48, %r47, %r4;
	mul.wide.s32 	%rd24, %r48, 4;
	add.s64 	%rd25, %rd1, %rd24;
	ld.global.f32 	%f26, [%rd25];
	add.f32 	%f27, %f25, %f26;
	ld.global.u32 	%r49, [%rd13+8];
	div.u32 	%r50, %r49, %r1;
	add.s32 	%r51, %r50, %r4;
	mul.wide.s32 	%rd26, %r51, 4;
	add.s64 	%rd27, %rd1, %rd26;
	ld.global.f32 	%f28, [%rd27];
	add.f32 	%f29, %f27, %f28;
	ld.global.u32 	%r52, [%rd13+12];
	div.u32 	%r53, %r52, %r1;
	add.s32 	%r54, %r53, %r4;
	mul.wide.s32 	%rd28, %r54, 4;
	add.s64 	%rd29, %rd1, %rd28;
	ld.global.f32 	%f30, [%rd29];
	add.f32 	%f51, %f29, %f30;
	add.s32 	%r82, %r82, 8;
	add.s32 	%r81, %r81, 8;
	setp.ne.s32 	%p4, %r82, 0;
	@%p4 bra 	$L__BB2_6;
$L__BB2_7:
	setp.eq.s32 	%p5, %r6, 0;
	@%p5 bra 	$L__BB2_15;
	and.b32  	%r14, %r19, 3;
	setp.lt.u32 	%p6, %r6, 4;
	@%p6 bra 	$L__BB2_10;
	add.s32 	%r55, %r84, %r5;
	mul.wide.s32 	%rd30, %r55, 4;
	add.s64 	%rd31, %rd2, %rd30;
	ld.global.u32 	%r56, [%rd31];
	div.u32 	%r57, %r56, %r1;
	add.s32 	%r58, %r57, %r4;
	mul.wide.s32 	%rd32, %r58, 4;
	add.s64 	%rd33, %rd1, %rd32;
	ld.global.f32 	%f32, [%rd33];
	add.f32 	%f33, %f51, %f32;
	ld.global.u32 	%r59, [%rd31+4];
	div.u32 	%r60, %r59, %r1;
	add.s32 	%r61, %r60, %r4;
	mul.wide.s32 	%rd34, %r61, 4;
	add.s64 	%rd35, %rd1, %rd34;
	ld.global.f32 	%f34, [%rd35];
	add.f32 	%f35, %f33, %f34;
	ld.global.u32 	%r62, [%rd31+8];
	div.u32 	%r63, %r62, %r1;
	add.s32 	%r64, %r63, %r4;
	mul.wide.s32 	%rd36, %r64, 4;
	add.s64 	%rd37, %rd1, %rd36;
	ld.global.f32 	%f36, [%rd37];
	add.f32 	%f37, %f35, %f36;
	ld.global.u32 	%r65, [%rd31+12];
	div.u32 	%r66, %r65, %r1;
	add.s32 	%r67, %r66, %r4;
	mul.wide.s32 	%rd38, %r67, 4;
	add.s64 	%rd39, %rd1, %rd38;
	ld.global.f32 	%f38, [%rd39];
	add.f32 	%f51, %f37, %f38;
	add.s32 	%r84, %r84, 4;
$L__BB2_10:
	setp.eq.s32 	%p7, %r14, 0;
	@%p7 bra 	$L__BB2_15;
	setp.eq.s32 	%p8, %r14, 1;
	@%p8 bra 	$L__BB2_13;
	add.s32 	%r68, %r84, %r5;
	mul.wide.s32 	%rd40, %r68, 4;
	add.s64 	%rd41, %rd2, %rd40;
	ld.global.u32 	%r69, [%rd41];
	div.u32 	%r70, %r69, %r1;
	add.s32 	%r71, %r70, %r4;
	mul.wide.s32 	%rd42, %r71, 4;
	add.s64 	%rd43, %rd1, %rd42;
	ld.global.f32 	%f40, [%rd43];
	add.f32 	%f41, %f51, %f40;
	ld.global.u32 	%r72, [%rd41+4];
	div.u32 	%r73, %r72, %r1;
	add.s32 	%r74, %r73, %r4;
	mul.wide.s32 	%rd44, %r74, 4;
	add.s64 	%rd45, %rd1, %rd44;
	ld.global.f32 	%f42, [%rd45];
	add.f32 	%f51, %f41, %f42;
	add.s32 	%r84, %r84, 2;
$L__BB2_13:
	and.b32  	%r75, %r19, 1;
	setp.eq.b32 	%p9, %r75, 1;
	not.pred 	%p10, %p9;
	@%p10 bra 	$L__BB2_15;
	add.s32 	%r76, %r84, %r5;
	mul.wide.s32 	%rd46, %r76, 4;
	add.s64 	%rd47, %rd2, %rd46;
	ld.global.u32 	%r77, [%rd47];
	div.u32 	%r78, %r77, %r1;
	add.s32 	%r79, %r78, %r4;
	mul.wide.s32 	%rd48, %r79, 4;
	add.s64 	%rd49, %rd1, %rd48;
	ld.global.f32 	%f43, [%rd49];
	add.f32 	%f51, %f51, %f43;
$L__BB2_15:
	cvt.f64.f32 	%fd6, %f51;
$L__BB2_16:
	cvta.to.global.u64 	%rd50, %rd8;
	cvt.rn.f64.s32 	%fd4, %r20;
	div.rn.f64 	%fd5, %fd6, %fd4;
	mad.lo.s32 	%r80, %r21, %r3, %r2;
	mul.wide.u32 	%rd51, %r80, 8;
	add.s64 	%rd52, %rd50, %rd51;
	st.global.f64 	[%rd52], %fd5;
	ret;

}


// ===== COMPILED SASS (sm_100) =====

	.target	sm_100

	.elftype	@"ET_EXEC"


//--------------------- .note.nv.tkinfo           --------------------------
	.section	.note.nv.tkinfo,"",@"SHT_NOTE"
	.sectionflags	@"SHF_NOTE_NV_TKINFO"
	.tkinfo
        /*0018*/ 	.word	0x00000002
        /*0030*/ 	.string	""
        /*0030*/ 	.string	"ptxas"
        /*0030*/ 	.string	"Cuda compilation tools, release 13.0, V13.0.88"
        /*0030*/ 	.string	"Build cuda_13.0.r13.0/compiler.36424714_0"
        /*0030*/ 	.string	"-arch sm_100 -m 64 "



//--------------------- .note.nv.cuinfo           --------------------------
	.section	.note.nv.cuinfo,"",@"SHT_NOTE"
	.sectionflags	@"SHF_NOTE_NV_CUINFO"
        /*0018*/ 	.short	0x0002
        /*001a*/ 	.short	0x0064
        /*001c*/ 	.short	0x0082
	.zero		2


//--------------------- .nv.info                  --------------------------
	.section	.nv.info,"",@"SHT_CUDA_INFO"
	.align	4


	//----- nvinfo : EIATTR_REGCOUNT
	.align		4
        /*0000*/ 	.byte	0x04, 0x2f
        /*0002*/ 	.short	(.L_1 - .L_0)
	.align		4
.L_0:
        /*0004*/ 	.word	index@(_ZN15astroaccelerate9bootstrapEiiiPfPdPj)
        /*0008*/ 	.word	0x00000020


	//----- nvinfo : EIATTR_FRAME_SIZE
	.align		4
.L_1:
        /*000c*/ 	.byte	0x04, 0x11
        /*000e*/ 	.short	(.L_3 - .L_2)
	.align		4
.L_2:
        /*0010*/ 	.word	index@($__internal_4_$__cuda_sm20_div_rn_f64_full)
        /*0014*/ 	.word	0x00000000


	//----- nvinfo : EIATTR_FRAME_SIZE
	.align		4
.L_3:
        /*0018*/ 	.byte	0x04, 0x11
        /*001a*/ 	.short	(.L_5 - .L_4)
	.align		4
.L_4:
        /*001c*/ 	.word	index@(_ZN15astroaccelerate9bootstrapEiiiPfPdPj)
        /*0020*/ 	.word	0x00000000


	//----- nvinfo : EIATTR_REGCOUNT
	.align		4
.L_5:
        /*0024*/ 	.byte	0x04, 0x2f
        /*0026*/ 	.short	(.L_7 - .L_6)
	.align		4
.L_6:
        /*0028*/ 	.word	index@(_ZN15astroaccelerate10bootstrap2EiiiPfPdPj)
        /*002c*/ 	.word	0x00000020


	//----- nvinfo : EIATTR_FRAME_SIZE
	.align		4
.L_7:
        /*0030*/ 	.byte	0x04, 0x11
        /*0032*/ 	.short	(.L_9 - .L_8)
	.align		4
.L_8:
        /*0034*/ 	.word	index@($__internal_3_$__cuda_sm20_div_s64)
        /*0038*/ 	.word	0x00000000


	//----- nvinfo : EIATTR_FRAME_SIZE
	.align		4
.L_9:
        /*003c*/ 	.byte	0x04, 0x11
        /*003e*/ 	.short	(.L_11 - .L_10)
	.align		4
.L_10:
        /*0040*/ 	.word	index@($__internal_2_$__cuda_sm20_div_rn_f64_full)
        /*0044*/ 	.word	0x00000000


	//----- nvinfo : EIATTR_FRAME_SIZE
	.align		4
.L_11:
        /*0048*/ 	.byte	0x04, 0x11
        /*004a*/ 	.short	(.L_13 - .L_12)
	.align		4
.L_12:
        /*004c*/ 	.word	index@(_ZN15astroaccelerate10bootstrap2EiiiPfPdPj)
        /*0050*/ 	.word	0x00000000


	//----- nvinfo : EIATTR_REGCOUNT
	.align		4
.L_13:
        /*0054*/ 	.byte	0x04, 0x2f
        /*0056*/ 	.short	(.L_15 - .L_14)
	.align		4
.L_14:
        /*0058*/ 	.word	index@(_ZN15astroaccelerate10bootstrap3EiiiPfPdPj)
        /*005c*/ 	.word	0x00000020


	//----- nvinfo : EIATTR_FRAME_SIZE
	.align		4
.L_15:
        /*0060*/ 	.byte	0x04, 0x11
        /*0062*/ 	.short	(.L_17 - .L_16)
	.align		4
.L_16:
        /*0064*/ 	.word	index@($__internal_1_$__cuda_sm20_div_s64)
        /*0068*/ 	.word	0x00000000


	//----- nvinfo : EIATTR_FRAME_SIZE
	.align		4
.L_17:
        /*006c*/ 	.byte	0x04, 0x11
        /*006e*/ 	.short	(.L_19 - .L_18)
	.align		4
.L_18:
        /*0070*/ 	.word	index@($__internal_0_$__cuda_sm20_div_rn_f64_full)
        /*0074*/ 	.word	0x00000000


	//----- nvinfo : EIATTR_FRAME_SIZE
	.align		4
.L_19:
        /*0078*/ 	.byte	0x04, 0x11
        /*007a*/ 	.short	(.L_21 - .L_20)
	.align		4
.L_20:
        /*007c*/ 	.word	index@(_ZN15astroaccelerate10bootstrap3EiiiPfPdPj)
        /*0080*/ 	.word	0x00000000


	//----- nvinfo : EIATTR_MIN_STACK_SIZE
	.align		4
.L_21:
        /*0084*/ 	.byte	0x04, 0x12
        /*0086*/ 	.short	(.L_23 - .L_22)
	.align		4
.L_22:
        /*0088*/ 	.word	index@(_ZN15astroaccelerate10bootstrap3EiiiPfPdPj)
        /*008c*/ 	.word	0x00000000


	//----- nvinfo : EIATTR_MIN_STACK_SIZE
	.align		4
.L_23:
        /*0090*/ 	.byte	0x04, 0x12
        /*0092*/ 	.short	(.L_25 - .L_24)
	.align		4
.L_24:
        /*0094*/ 	.word	index@(_ZN15astroaccelerate10bootstrap2EiiiPfPdPj)
        /*0098*/ 	.word	0x00000000


	//----- nvinfo : EIATTR_MIN_STACK_SIZE
	.align		4
.L_25:
        /*009c*/ 	.byte	0x04, 0x12
        /*009e*/ 	.short	(.L_27 - .L_26)
	.align		4
.L_26:
        /*00a0*/ 	.word	index@(_ZN15astroaccelerate9bootstrapEiiiPfPdPj)
        /*00a4*/ 	.word	0x00000000
.L_27:


//--------------------- .nv.compat                --------------------------
	.section	.nv.compat,"",@"SHT_CUDA_COMPAT_INFO"
	.align	4
        /*0000*/ 	.byte	0x02, 0x09, 0x00, 0x00, 0x02, 0x02, 0x01, 0x00, 0x02, 0x05, 0x05, 0x00, 0x03, 0x07, 0x01, 0x01
        /*0010*/ 	.byte	0x02, 0x03, 0x00, 0x00, 0x02, 0x06, 0x01, 0x00, 0x04, 0x0b, 0x08, 0x00, 0x01, 0x00, 0x00, 0x00
        /*0020*/ 	.byte	0x00, 0x00, 0x00, 0x00


//--------------------- .nv.info._ZN15astroaccelerate10bootstrap3EiiiPfPdPj --------------------------
	.section	.nv.info._ZN15astroaccelerate10bootstrap3EiiiPfPdPj,"",@"SHT_CUDA_INFO"
	.sectionflags	@""
	.align	4


	//----- nvinfo : EIATTR_CUDA_API_VERSION
	.align		4
        /*0000*/ 	.byte	0x04, 0x37
        /*0002*/ 	.short	(.L_29 - .L_28)
.L_28:
        /*0004*/ 	.word	0x00000082


	//----- nvinfo : EIATTR_KPARAM_INFO
	.align		4
.L_29:
        /*0008*/ 	.byte	0x04, 0x17
        /*000a*/ 	.short	(.L_31 - .L_30)
.L_30:
        /*000c*/ 	.word	0x00000000
        /*0010*/ 	.short	0x0005
        /*0012*/ 	.short	0x0020
        /*0014*/ 	.byte	0x00, 0xf5, 0x21, 0x00


	//----- nvinfo : EIATTR_KPARAM_INFO
	.align		4
.L_31:
        /*0018*/ 	.byte	0x04, 0x17
        /*001a*/ 	.short	(.L_33 - .L_32)
.L_32:
        /*001c*/ 	.word	0x00000000
        /*0020*/ 	.short	0x0004
        /*0022*/ 	.short	0x0018
        /*0024*/ 	.byte	0x00, 0xf5, 0x21, 0x00


	//----- nvinfo : EIATTR_KPARAM_INFO
	.align		4
.L_33:
        /*0028*/ 	.byte	0x04, 0x17
        /*002a*/ 	.short	(.L_35 - .L_34)
.L_34:
        /*002c*/ 	.word	0x00000000
        /*0030*/ 	.short	0x0003
        /*0032*/ 	.short	0x0010
        /*0034*/ 	.byte	0x00, 0xf5, 0x21, 0x00


	//----- nvinfo : EIATTR_KPARAM_INFO
	.align		4
.L_35:
        /*0038*/ 	.byte	0x04, 0x17
        /*003a*/ 	.short	(.L_37 - .L_36)
.L_36:
        /*003c*/ 	.word	0x00000000
        /*0040*/ 	.short	0x0002
        /*0042*/ 	.short	0x0008
        /*0044*/ 	.byte	0x00, 0xf0, 0x11, 0x00


	//----- nvinfo : EIATTR_KPARAM_INFO
	.align		4
.L_37:
        /*0048*/ 	.byte	0x04, 0x17
        /*004a*/ 	.short	(.L_39 - .L_38)
.L_38:
        /*004c*/ 	.word	0x00000000
        /*0050*/ 	.short	0x0001
        /*0052*/ 	.short	0x0004
        /*0054*/ 	.byte	0x00, 0xf0, 0x11, 0x00


	//----- nvinfo : EIATTR_KPARAM_INFO
	.align		4
.L_39:
        /*0058*/ 	.byte	0x04, 0x17
        /*005a*/ 	.short	(.L_41 - .L_40)
.L_40:
        /*005c*/ 	.word	0x00000000
        /*0060*/ 	.short	0x0000
        /*0062*/ 	.short	0x0000
        /*0064*/ 	.byte	0x00, 0xf0, 0x11, 0x00


	//----- nvinfo : EIATTR_SPARSE_MMA_MASK
	.align		4
.L_41:
        /*0068*/ 	.byte	0x03, 0x50
        /*006a*/ 	.short	0x0000


	//----- nvinfo : EIATTR_MAXREG_COUNT
	.align		4
        /*006c*/ 	.byte	0x03, 0x1b
        /*006e*/ 	.short	0x00ff


	//----- nvinfo : EIATTR_MERCURY_ISA_VERSION
	.align		4
        /*0070*/ 	.byte	0x03, 0x5f
        /*0072*/ 	.short	0x0101


	//----- nvinfo : EIATTR_VRC_CTA_INIT_COUNT
	.align		4
        /*0074*/ 	.byte	0x02, 0x4a
	.zero		1
	.zero		1


	//----- nvinfo : EIATTR_EXIT_INSTR_OFFSETS
	.align		4
        /*0078*/ 	.byte	0x04, 0x1c
        /*007a*/ 	.short	(.L_43 - .L_42)


	//   ....[0]....
.L_42:
        /*007c*/ 	.word	0x00001680


	//----- nvinfo : EIATTR_CRS_STACK_SIZE
	.align		4
.L_43:
        /*0080*/ 	.byte	0x04, 0x1e
        /*0082*/ 	.short	(.L_45 - .L_44)
.L_44:
        /*0084*/ 	.word	0x00000000


	//----- nvinfo : EIATTR_CBANK_PARAM_SIZE
	.align		4
.L_45:
        /*0088*/ 	.byte	0x03, 0x19
        /*008a*/ 	.short	0x0028


	//----- nvinfo : EIATTR_PARAM_CBANK
	.align		4
        /*008c*/ 	.byte	0x04, 0x0a
        /*008e*/ 	.short	(.L_47 - .L_46)
	.align		4
.L_46:
        /*0090*/ 	.word	index@(.nv.constant0._ZN15astroaccelerate10bootstrap3EiiiPfPdPj)
        /*0094*/ 	.short	0x0380
        /*0096*/ 	.short	0x0028


	//----- nvinfo : EIATTR_SW_WAR
	.align		4
.L_47:
        /*0098*/ 	.byte	0x04, 0x36
        /*009a*/ 	.short	(.L_49 - .L_48)
.L_48:
        /*009c*/ 	.word	0x00000008
.L_49:


//--------------------- .nv.info._ZN15astroaccelerate10bootstrap2EiiiPfPdPj --------------------------
	.section	.nv.info._ZN15astroaccelerate10bootstrap2EiiiPfPdPj,"",@"SHT_CUDA_INFO"
	.sectionflags	@""
	.align	4


	//----- nvinfo : EIATTR_CUDA_API_VERSION
	.align		4
        /*0000*/ 	.byte	0x04, 0x37
        /*0002*/ 	.short	(.L_51 - .L_50)
.L_50:
        /*0004*/ 	.word	0x00000082


	//----- nvinfo : EIATTR_KPARAM_INFO
	.align		4
.L_51:
        /*0008*/ 	.byte	0x04, 0x17
        /*000a*/ 	.short	(.L_53 - .L_52)
.L_52:
        /*000c*/ 	.word	0x00000000
        /*0010*/ 	.short	0x0005
        /*0012*/ 	.short	0x0020
        /*0014*/ 	.byte	0x00, 0xf5, 0x21, 0x00


	//----- nvinfo : EIATTR_KPARAM_INFO
	.align		4
.L_53:
        /*0018*/ 	.byte	0x04, 0x17
        /*001a*/ 	.short	(.L_55 - .L_54)
.L_54:
        /*001c*/ 	.word	0x00000000
        /*0020*/ 	.short	0x0004
        /*0022*/ 	.short	0x0018
        /*0024*/ 	.byte	0x00, 0xf5, 0x21, 0x00


	//----- nvinfo : EIATTR_KPARAM_INFO
	.align		4
.L_55:
        /*0028*/ 	.byte	0x04, 0x17
        /*002a*/ 	.short	(.L_57 - .L_56)
.L_56:
        /*002c*/ 	.word	0x00000000
        /*0030*/ 	.short	0x0003
        /*0032*/ 	.short	0x0010
        /*0034*/ 	.byte	0x00, 0xf5, 0x21, 0x00


	//----- nvinfo : EIATTR_KPARAM_INFO
	.align		4
.L_57:
        /*0038*/ 	.byte	0x04, 0x17
        /*003a*/ 	.short	(.L_59 - .L_58)
.L_58:
        /*003c*/ 	.word	0x00000000
        /*0040*/ 	.short	0x0002
        /*0042*/ 	.short	0x0008
        /*0044*/ 	.byte	0x00, 0xf0, 0x11, 0x00


	//----- nvinfo : EIATTR_KPARAM_INFO
	.align		4
.L_59:
        /*0048*/ 	.byte	0x04, 0x17
        /*004a*/ 	.short	(.L_61 - .L_60)
.L_60:
        /*004c*/ 	.word	0x00000000
        /*0050*/ 	.short	0x0001
        /*0052*/ 	.short	0x0004
        /*0054*/ 	.byte	0x00, 0xf0, 0x11, 0x00


	//----- nvinfo : EIATTR_KPARAM_INFO
	.align		4
.L_61:
        /*0058*/ 	.byte	0x04, 0x17
        /*005a*/ 	.short	(.L_63 - .L_62)
.L_62:
        /*005c*/ 	.word	0x00000000
        /*0060*/ 	.short	0x0000
        /*0062*/ 	.short	0x0000
        /*0064*/ 	.byte	0x00, 0xf0, 0x11, 0x00


	//----- nvinfo : EIATTR_SPARSE_MMA_MASK
	.align		4
.L_63:
        /*0068*/ 	.byte	0x03, 0x50
        /*006a*/ 	.short	0x0000


	//----- nvinfo : EIATTR_MAXREG_COUNT
	.align		4
        /*006c*/ 	.byte	0x03, 0x1b
        /*006e*/ 	.short	0x00ff


	//----- nvinfo : EIATTR_MERCURY_ISA_VERSION
	.align		4
        /*0070*/ 	.byte	0x03, 0x5f
        /*0072*/ 	.short	0x0101


	//----- nvinfo : EIATTR_VRC_CTA_INIT_COUNT
	.align		4
        /*0074*/ 	.byte	0x02, 0x4a
	.zero		1
	.zero		1


	//----- nvinfo : EIATTR_EXIT_INSTR_OFFSETS
	.align		4
        /*0078*/ 	.byte	0x04, 0x1c
        /*007a*/ 	.short	(.L_65 - .L_64)


	//   ....[0]....
.L_64:
        /*007c*/ 	.word	0x000021b0


	//----- nvinfo : EIATTR_CRS_STACK_SIZE
	.align		4
.L_65:
        /*0080*/ 	.byte	0x04, 0x1e
        /*0082*/ 	.short	(.L_67 - .L_66)
.L_66:
        /*0084*/ 	.word	0x00000000


	//----- nvinfo : EIATTR_CBANK_PARAM_SIZE
	.align		4
.L_67:
        /*0088*/ 	.byte	0x03, 0x19
        /*008a*/ 	.short	0x0028


	//----- nvinfo : EIATTR_PARAM_CBANK
	.align		4
        /*008c*/ 	.byte	0x04, 0x0a
        /*008e*/ 	.short	(.L_69 - .L_68)
	.align		4
.L_68:
        /*0090*/ 	.word	index@(.nv.constant0._ZN15astroaccelerate10bootstrap2EiiiPfPdPj)
        /*0094*/ 	.short	0x0380
        /*0096*/ 	.short	0x0028


	//----- nvinfo : EIATTR_SW_WAR
	.align		4
.L_69:
        /*0098*/ 	.byte	0x04, 0x36
        /*009a*/ 	.short	(.L_71 - .L_70)
.L_70:
        /*009c*/ 	.word	0x00000008
.L_71:


//--------------------- .nv.info._ZN15astroaccelerate9bootstrapEiiiPfPdPj --------------------------
	.section	.nv.info._ZN15astroaccelerate9bootstrapEiiiPfPdPj,"",@"SHT_CUDA_INFO"
	.sectionflags	@""
	.align	4


	//----- nvinfo : EIATTR_CUDA_API_VERSION
	.align		4
        /*0000*/ 	.byte	0x04, 0x37
        /*0002*/ 	.short	(.L_73 - .L_72)
.L_72:
        /*0004*/ 	.word	0x00000082


	//----- nvinfo : EIATTR_KPARAM_INFO
	.align		4
.L_73:
        /*0008*/ 	.byte	0x04, 0x17
        /*000a*/ 	.short	(.L_75 - .L_74)
.L_74:
        /*000c*/ 	.word	0x00000000
        /*0010*/ 	.short	0x0005
        /*0012*/ 	.short	0x0020
        /*0014*/ 	.byte	0x00, 0xf5, 0x21, 0x00


	//----- nvinfo : EIATTR_KPARAM_INFO
	.align		4
.L_75:
        /*0018*/ 	.byte	0x04, 0x17
        /*001a*/ 	.short	(.L_77 - .L_76)
.L_76:
        /*001c*/ 	.word	0x00000000
        /*0020*/ 	.short	0x0004
        /*0022*/ 	.short	0x0018
        /*0024*/ 	.byte	0x00, 0xf5, 0x21, 0x00


	//----- nvinfo : EIATTR_KPARAM_INFO
	.align		4
.L_77:
        /*0028*/ 	.byte	0x04, 0x17
        /*002a*/ 	.short	(.L_79 - .L_78)
.L_78:
        /*002c*/ 	.word	0x00000000
        /*0030*/ 	.short	0x0003
        /*0032*/ 	.short	0x0010
        /*0034*/ 	.byte	0x00, 0xf5, 0x21, 0x00


	//----- nvinfo : EIATTR_KPARAM_INFO
	.align		4
.L_79:
        /*0038*/ 	.byte	0x04, 0x17
        /*003a*/ 	.short	(.L_81 - .L_80)
.L_80:
        /*003c*/ 	.word	0x00000000
        /*0040*/ 	.short	0x0002
        /*0042*/ 	.short	0x0008
        /*0044*/ 	.byte	0x00, 0xf0, 0x11, 0x00


	//----- nvinfo : EIATTR_KPARAM_INFO
	.align		4
.L_81:
        /*0048*/ 	.byte	0x04, 0x17
        /*004a*/ 	.short	(.L_83 - .L_82)
.L_82:
        /*004c*/ 	.word	0x00000000
        /*0050*/ 	.short	0x0001
        /*0052*/ 	.short	0x0004
        /*0054*/ 	.byte	0x00, 0xf0, 0x11, 0x00


	//----- nvinfo : EIATTR_KPARAM_INFO
	.align		4
.L_83:
        /*0058*/ 	.byte	0x04, 0x17
        /*005a*/ 	.short	(.L_85 - .L_84)
.L_84:
        /*005c*/ 	.word	0x00000000
        /*0060*/ 	.short	0x0000
        /*0062*/ 	.short	0x0000
        /*0064*/ 	.byte	0x00, 0xf0, 0x11, 0x00


	//----- nvinfo : EIATTR_SPARSE_MMA_MASK
	.align		4
.L_85:
        /*0068*/ 	.byte	0x03, 0x50
        /*006a*/ 	.short	0x0000


	//----- nvinfo : EIATTR_MAXREG_COUNT
	.align		4
        /*006c*/ 	.byte	0x03, 0x1b
        /*006e*/ 	.short	0x00ff


	//----- nvinfo : EIATTR_MERCURY_ISA_VERSION
	.align		4
        /*0070*/ 	.byte	0x03, 0x5f
        /*0072*/ 	.short	0x0101


	//----- nvinfo : EIATTR_VRC_CTA_INIT_COUNT
	.align		4
        /*0074*/ 	.byte	0x02, 0x4a
	.zero		1
	.zero		1


	//----- nvinfo : EIATTR_EXIT_INSTR_OFFSETS
	.align		4
        /*0078*/ 	.byte	0x04, 0x1c
        /*007a*/ 	.short	(.L_87 - .L_86)


	//   ....[0]....
.L_86:
        /*007c*/ 	.word	0x00001670


	//----- nvinfo : EIATTR_CRS_STACK_SIZE
	.align		4
.L_87:
        /*0080*/ 	.byte	0x04, 0x1e
        /*0082*/ 	.short	(.L_89 - .L_88)
.L_88:
        /*0084*/ 	.word	0x00000000


	//----- nvinfo : EIATTR_CBANK_PARAM_SIZE
	.align		4
.L_89:
        /*0088*/ 	.byte	0x03, 0x19
        /*008a*/ 	.short	0x0028


	//----- nvinfo : EIATTR_PARAM_CBANK
	.align		4
        /*008c*/ 	.byte	0x04, 0x0a
        /*008e*/ 	.short	(.L_91 - .L_90)
	.align		4
.L_90:
        /*0090*/ 	.word	index@(.nv.constant0._ZN15astroaccelerate9bootstrapEiiiPfPdPj)
        /*0094*/ 	.short	0x0380
        /*0096*/ 	.short	0x0028


	//----- nvinfo : EIATTR_SW_WAR
	.align		4
.L_91:
        /*0098*/ 	.byte	0x04, 0x36
        /*009a*/ 	.short	(.L_93 - .L_92)
.L_92:
        /*009c*/ 	.word	0x00000008
.L_93:


//--------------------- .nv.callgraph             --------------------------
	.section	.nv.callgraph,"",@"SHT_CUDA_CALLGRAPH"
	.align	4
	.sectionentsize	8
	.align		4
        /*0000*/ 	.word	0x00000000
	.align		4
        /*0004*/ 	.word	0xffffffff
	.align		4
        /*0008*/ 	.word	0x00000000
	.align		4
        /*000c*/ 	.word	0xfffffffe
	.align		4
        /*0010*/ 	.word	0x00000000
	.align		4
        /*0014*/ 	.word	0xfffffffd
	.align		4
        /*0018*/ 	.word	0x00000000
	.align		4
        /*001c*/ 	.word	0xfffffffc


//--------------------- .text._ZN15astroaccelerate10bootstrap3EiiiPfPdPj --------------------------
	.section	.text._ZN15astroaccelerate10bootstrap3EiiiPfPdPj,"ax",@progbits
	.align	128
        .global         _ZN15astroaccelerate10bootstrap3EiiiPfPdPj
        .type           _ZN15astroaccelerate10bootstrap3EiiiPfPdPj,@function
        .size           _ZN15astroaccelerate10bootstrap3EiiiPfPdPj,(.L_x_47 - _ZN15astroaccelerate10bootstrap3EiiiPfPdPj)
        .other          _ZN15astroaccelerate10bootstrap3EiiiPfPdPj,@"STO_CUDA_ENTRY STV_DEFAULT"
_ZN15astroaccelerate10bootstrap3EiiiPfPdPj:
.text._ZN15astroaccelerate10bootstrap3EiiiPfPdPj:
[----:B------:R-:W-:Y:S08]  /*0000*/  LDC R1, c[0x0][0x37c] ;  /* 0x0000df00ff017b82 */ /* 0x000ff00000000800 */
[----:B------:R-:W0:Y:S02]  /*0010*/  LDC R6, c[0x0][0x380] ;  /* 0x0000e000ff067b82 */ /* 0x000e240000000800 */
[----:B0-----:R-:W-:-:S04]  /*0020*/  SHF.R.S32.HI R4, RZ, 0x1f, R6 ;  /* 0x0000001fff047819 */ /* 0x001fc80000011406 */
[----:B------:R-:W-:-:S13]  /*0030*/  ISETP.NE.U32.AND P0, PT, R4, RZ, PT ;  /* 0x000000ff0400720c */ /* 0x000fda0003f05070 */
[----:B------:R-:W-:Y:S05]  /*0040*/  @P0 BRA `(.L_x_0) ;  /* 0x00000000004c0947 */ /* 0x000fea0003800000 */
[----:B------:R-:W0:Y:S01]  /*0050*/  I2F.U32.RP R0, R6 ;  /* 0x0000000600007306 */ /* 0x000e220000209000 */
[----:B------:R-:W-:-:S07]  /*0060*/  ISETP.NE.U32.AND P2, PT, R6, RZ, PT ;  /* 0x000000ff0600720c */ /* 0x000fce0003f45070 */
[----:B0-----:R-:W0:Y:S02]  /*0070*/  MUFU.RCP R0, R0 ;  /* 0x0000000000007308 */ /* 0x001e240000001000 */
[----:B0-----:R-:W-:-:S06]  /*0080*/  VIADD R2, R0, 0xffffffe ;  /* 0x0ffffffe00027836 */ /* 0x001fcc0000000000 */
[----:B------:R0:W1:Y:S02]  /*0090*/  F2I.FTZ.U32.TRUNC.NTZ R3, R2 ;  /* 0x0000000200037305 */ /* 0x000064000021f000 */
[----:B0-----:R-:W-:Y:S02]  /*00a0*/  HFMA2 R2, -RZ, RZ, 0, 0 ;  /* 0x00000000ff027431 */ /* 0x001fe400000001ff */
[----:B-1----:R-:W-:-:S04]  /*00b0*/  IMAD.MOV R5, RZ, RZ, -R3 ;  /* 0x000000ffff057224 */ /* 0x002fc800078e0a03 */
[----:B------:R-:W-:-:S04]  /*00c0*/  IMAD R5, R5, R6, RZ ;  /* 0x0000000605057224 */ /* 0x000fc800078e02ff */
[----:B------:R-:W-:-:S06]  /*00d0*/  IMAD.HI.U32 R3, R3, R5, R2 ;  /* 0x0000000503037227 */ /* 0x000fcc00078e0002 */
[----:B------:R-:W-:-:S04]  /*00e0*/  IMAD.HI.U32 R13, R3, -0x1, RZ ;  /* 0xffffffff030d7827 */ /* 0x000fc800078e00ff */
[----:B------:R-:W-:-:S04]  /*00f0*/  IMAD.MOV R3, RZ, RZ, -R13 ;  /* 0x000000ffff037224 */ /* 0x000fc800078e0a0d */
[----:B------:R-:W-:-:S05]  /*0100*/  IMAD R3, R6, R3, -0x1 ;  /* 0xffffffff06037424 */ /* 0x000fca00078e0203 */
[----:B------:R-:W-:-:S13]  /*0110*/  ISETP.GE.U32.AND P0, PT, R3, R6, PT ;  /* 0x000000060300720c */ /* 0x000fda0003f06070 */
[----:B------:R-:W-:Y:S01]  /*0120*/  @P0 IMAD.IADD R3, R3, 0x1, -R6 ;  /* 0x0000000103030824 */ /* 0x000fe200078e0a06 */
[----:B------:R-:W-:-:S04]  /*0130*/  @P0 IADD3 R13, PT, PT, R13, 0x1, RZ ;  /* 0x000000010d0d0810 */ /* 0x000fc80007ffe0ff */
[----:B------:R-:W-:-:S13]  /*0140*/  ISETP.GE.U32.AND P1, PT, R3, R6, PT ;  /* 0x000000060300720c */ /* 0x000fda0003f26070 */
[----:B------:R-:W-:Y:S01]  /*0150*/  @P1 VIADD R13, R13, 0x1 ;  /* 0x000000010d0d1836 */ /* 0x000fe20000000000 */
[----:B------:R-:W-:Y:S01]  /*0160*/  @!P2 LOP3.LUT R13, RZ, R6, RZ, 0x33, !PT ;  /* 0x00000006ff0da212 */ /* 0x000fe200078e33ff */
[----:B------:R-:W-:Y:S06]  /*0170*/  BRA `(.L_x_1) ;  /* 0x0000000000087947 */ /* 0x000fec0003800000 */
.L_x_0:
[----:B------:R-:W-:-:S07]  /*0180*/  MOV R0, 0x1a0 ;  /* 0x000001a000007802 */ /* 0x000fce0000000f00 */
[----:B------:R-:W-:Y:S05]  /*0190*/  CALL.REL.NOINC `($__internal_1_$__cuda_sm20_div_s64) ;  /* 0x0000001800ac7944 */ /* 0x000fea0003c00000 */
.L_x_1:
[----:B------:R-:W0:Y:S01]  /*01a0*/  S2R R7, SR_TID.X ;  /* 0x0000000000077919 */ /* 0x000e220000002100 */
[----:B------:R-:W1:Y:S01]  /*01b0*/  LDCU UR9, c[0x0][0x380] ;  /* 0x00007000ff0977ac */ /* 0x000e620008000800 */
[----:B------:R-:W0:Y:S01]  /*01c0*/  S2R R0, SR_CTAID.X ;  /* 0x0000000000007919 */ /* 0x000e220000002500 */
[----:B------:R-:W0:Y:S01]  /*01d0*/  LDCU UR4, c[0x0][0x360] ;  /* 0x00006c00ff0477ac */ /* 0x000e220008000800 */
[----:B------:R-:W2:Y:S01]  /*01e0*/  S2R R2, SR_CTAID.Y ;  /* 0x0000000000027919 */ /* 0x000ea20000002600 */
[----:B------:R-:W2:Y:S01]  /*01f0*/  LDCU UR5, c[0x0][0x364] ;  /* 0x00006c80ff0577ac */ /* 0x000ea20008000800 */
[----:B------:R-:W2:Y:S01]  /*0200*/  S2R R3, SR_TID.Y ;  /* 0x0000000000037919 */ /* 0x000ea20000002200 */
[----:B------:R-:W3:Y:S01]  /*0210*/  LDCU.64 UR10, c[0x0][0x358] ;  /* 0x00006b00ff0a77ac */ /* 0x000ee20008000a00 */
[----:B-1----:R-:W-:Y:S01]  /*0220*/  UISETP.GE.AND UP0, UPT, UR9, 0x1, UPT ;  /* 0x000000010900788c */ /* 0x002fe2000bf06270 */
[----:B0-----:R-:W-:Y:S02]  /*0230*/  IMAD R7, R0, UR4, R7 ;  /* 0x0000000400077c24 */ /* 0x001fe4000f8e0207 */
[----:B--2---:R-:W-:-:S06]  /*0240*/  IMAD R0, R2, UR5, R3 ;  /* 0x0000000502007c24 */ /* 0x004fcc000f8e0203 */
[----:B---3--:R-:W-:Y:S05]  /*0250*/  BRA.U !UP0, `(.L_x_2) ;  /* 0x00000011089c7547 */ /* 0x008fea000b800000 */
[----:B------:R-:W-:Y:S02]  /*0260*/  UISETP.GE.U32.AND UP1, UPT, UR9, 0x8, UPT ;  /* 0x000000080900788c */ /* 0x000fe4000bf26070 */
[----:B------:R-:W-:Y:S01]  /*0270*/  IMAD R12, R7, UR9, RZ ;  /* 0x00000009070c7c24 */ /* 0x000fe2000f8e02ff */
[----:B------:R-:W-:Y:S01]  /*0280*/  ULOP3.LUT UR8, UR9, 0x7, URZ, 0xc0, !UPT ;  /* 0x0000000709087892 */ /* 0x000fe2000f8ec0ff */
[----:B------:R-:W-:-:S03]  /*0290*/  UMOV UR4, URZ ;  /* 0x000000ff00047c82 */ /* 0x000fc60008000000 */
[----:B------:R-:W-:Y:S02]  /*02a0*/  UISETP.NE.AND UP0, UPT, UR8, URZ, UPT ;  /* 0x000000ff0800728c */ /* 0x000fe4000bf05270 */
[----:B------:R-:W-:Y:S09]  /*02b0*/  BRA.U !UP1, `(.L_x_3) ;  /* 0x0000000909207547 */ /* 0x000ff2000b800000 */
[----:B------:R-:W0:Y:S01]  /*02c0*/  I2F.U32.RP R6, R13 ;  /* 0x0000000d00067306 */ /* 0x000e220000209000 */
[----:B------:R-:W1:Y:S01]  /*02d0*/  LDCU.64 UR6, c[0x0][0x3a0] ;  /* 0x00007400ff0677ac */ /* 0x000e620008000a00 */
[----:B------:R-:W2:Y:S01]  /*02e0*/  LDC.64 R2, c[0x0][0x390] ;  /* 0x0000e400ff027b82 */ /* 0x000ea20000000a00 */
[----:B------:R-:W-:Y:S01]  /*02f0*/  ISETP.NE.U32.AND P0, PT, R13, RZ, PT ;  /* 0x000000ff0d00720c */ /* 0x000fe20003f05070 */
[----:B------:R-:W-:Y:S01]  /*0300*/  IMAD.MOV.U32 R10, RZ, RZ, R12 ;  /* 0x000000ffff0a7224 */ /* 0x000fe200078e000c */
[----:B------:R-:W-:-:S03]  /*0310*/  ULOP3.LUT UR4, UR9, 0x7ffffff8, URZ, 0xc0, !UPT ;  /* 0x7ffffff809047892 */ /* 0x000fc6000f8ec0ff */
[----:B0-----:R-:W0:Y:S01]  /*0320*/  MUFU.RCP R6, R6 ;  /* 0x0000000600067308 */ /* 0x001e220000001000 */
[----:B-1----:R-:W-:-:S04]  /*0330*/  UIADD3 UR5, UP1, UPT, UR6, 0x10, URZ ;  /* 0x0000001006057890 */ /* 0x002fc8000ff3e0ff */
[----:B------:R-:W-:Y:S02]  /*0340*/  UIADD3.X UR6, UPT, UPT, URZ, UR7, URZ, UP1, !UPT ;  /* 0x00000007ff067290 */ /* 0x000fe40008ffe4ff */
[----:B------:R-:W-:Y:S01]  /*0350*/  UIADD3 UR7, UPT, UPT, -UR4, URZ, URZ ;  /* 0x000000ff04077290 */ /* 0x000fe2000fffe1ff */
[----:B0-----:R-:W-:Y:S01]  /*0360*/  VIADD R4, R6, 0xffffffe ;  /* 0x0ffffffe06047836 */ /* 0x001fe20000000000 */
[----:B------:R-:W-:-:S03]  /*0370*/  LOP3.LUT R6, RZ, R13, RZ, 0x33, !PT ;  /* 0x0000000dff067212 */ /* 0x000fc600078e33ff */
[----:B------:R0:W1:Y:S02]  /*0380*/  F2I.FTZ.U32.TRUNC.NTZ R5, R4 ;  /* 0x0000000400057305 */ /* 0x000064000021f000 */
[----:B0-----:R-:W-:Y:S01]  /*0390*/  IMAD.MOV.U32 R4, RZ, RZ, RZ ;  /* 0x000000ffff047224 */ /* 0x001fe200078e00ff */
[----:B-1----:R-:W-:-:S05]  /*03a0*/  IADD3 R8, PT, PT, RZ, -R5, RZ ;  /* 0x80000005ff087210 */ /* 0x002fca0007ffe0ff */
[----:B------:R-:W-:-:S04]  /*03b0*/  IMAD R11, R8, R13, RZ ;  /* 0x0000000d080b7224 */ /* 0x000fc800078e02ff */
[----:B--2---:R-:W-:-:S07]  /*03c0*/  IMAD.HI.U32 R11, R5, R11, R4 ;  /* 0x0000000b050b7227 */ /* 0x004fce00078e0004 */
.L_x_4:
[----:B------:R-:W-:Y:S01]  /*03d0*/  MOV R4, UR5 ;  /* 0x0000000500047c02 */ /* 0x000fe20008000f00 */
[----:B------:R-:W-:-:S04]  /*03e0*/  IMAD.U32 R5, RZ, RZ, UR6 ;  /* 0x00000006ff057e24 */ /* 0x000fc8000f8e00ff */
[----:B------:R-:W-:-:S05]  /*03f0*/  IMAD.WIDE R4, R10, 0x4, R4 ;  /* 0x000000040a047825 */ /* 0x000fca00078e0204 */
[----:B------:R-:W2:Y:S04]  /*0400*/  LDG.E R24, desc[UR10][R4.64+-0x10] ;  /* 0xfffff00a04187981 */ /* 0x000ea8000c1e1900 */
[----:B------:R-:W3:Y:S04]  /*0410*/  LDG.E R26, desc[UR10][R4.64+-0xc] ;  /* 0xfffff40a041a7981 */ /* 0x000ee8000c1e1900 */
[----:B------:R-:W4:Y:S04]  /*0420*/  LDG.E R22, desc[UR10][R4.64+-0x4] ;  /* 0xfffffc0a04167981 */ /* 0x000f28000c1e1900 */
[----:B------:R-:W5:Y:S04]  /*0430*/  LDG.E R28, desc[UR10][R4.64+-0x8] ;  /* 0xfffff80a041c7981 */ /* 0x000f68000c1e1900 */
[----:B------:R-:W5:Y:S04]  /*0440*/  LDG.E R18, desc[UR10][R4.64] ;  /* 0x0000000a04127981 */ /* 0x000f68000c1e1900 */
[----:B------:R-:W5:Y:S04]  /*0450*/  LDG.E R20, desc[UR10][R4.64+0x4] ;  /* 0x0000040a04147981 */ /* 0x000f68000c1e1900 */
[----:B------:R-:W5:Y:S04]  /*0460*/  LDG.E R16, desc[UR10][R4.64+0x8] ;  /* 0x0000080a04107981 */ /* 0x000f68000c1e1900 */
[----:B------:R0:W5:Y:S01]  /*0470*/  LDG.E R8, desc[UR10][R4.64+0xc] ;  /* 0x00000c0a04087981 */ /* 0x000162000c1e1900 */
[----:B--2---:R-:W-:-:S05]  /*0480*/  IMAD.HI.U32 R15, R11, R24, RZ ;  /* 0x000000180b0f7227 */ /* 0x004fca00078e00ff */
[----:B------:R-:W-:Y:S01]  /*0490*/  IADD3 R17, PT, PT, -R15, RZ, RZ ;  /* 0x000000ff0f117210 */ /* 0x000fe20007ffe1ff */
[----:B---3--:R-:W-:-:S04]  /*04a0*/  IMAD.HI.U32 R27, R11, R26, RZ ;  /* 0x0000001a0b1b7227 */ /* 0x008fc800078e00ff */
[----:B------:R-:W-:Y:S02]  /*04b0*/  IMAD R24, R13, R17, R24 ;  /* 0x000000110d187224 */ /* 0x000fe400078e0218 */
[----:B------:R-:W-:Y:S02]  /*04c0*/  IMAD.MOV R17, RZ, RZ, -R27 ;  /* 0x000000ffff117224 */ /* 0x000fe400078e0a1b */
[----:B----4-:R-:W-:Y:S01]  /*04d0*/  IMAD.HI.U32 R25, R11, R22, RZ ;  /* 0x000000160b197227 */ /* 0x010fe200078e00ff */
[----:B------:R-:W-:-:S03]  /*04e0*/  ISETP.GE.U32.AND P2, PT, R24, R13, PT ;  /* 0x0000000d1800720c */ /* 0x000fc60003f46070 */
[----:B-----5:R-:W-:-:S04]  /*04f0*/  IMAD.HI.U32 R9, R11, R28, RZ ;  /* 0x0000001c0b097227 */ /* 0x020fc800078e00ff */
[----:B------:R-:W-:Y:S02]  /*0500*/  IMAD R26, R13, R17, R26 ;  /* 0x000000110d1a7224 */ /* 0x000fe400078e021a */
[----:B0-----:R-:W-:Y:S01]  /*0510*/  IMAD.MOV R4, RZ, RZ, -R25 ;  /* 0x000000ffff047224 */ /* 0x001fe200078e0a19 */
[----:B------:R-:W-:Y:S02]  /*0520*/  IADD3 R19, PT, PT, -R9, RZ, RZ ;  /* 0x000000ff09137210 */ /* 0x000fe40007ffe1ff */
[-C--:B------:R-:W-:Y:S01]  /*0530*/  ISETP.GE.U32.AND P4, PT, R26, R13.reuse, PT ;  /* 0x0000000d1a00720c */ /* 0x080fe20003f86070 */
[C---:B------:R-:W-:Y:S01]  /*0540*/  IMAD R22, R13.reuse, R4, R22 ;  /* 0x000000040d167224 */ /* 0x040fe200078e0216 */
[----:B------:R-:W-:Y:S01]  /*0550*/  @P2 IADD3 R24, PT, PT, R24, -R13, RZ ;  /* 0x8000000d18182210 */ /* 0x000fe20007ffe0ff */
[----:B------:R-:W-:-:S03]  /*0560*/  IMAD R28, R13, R19, R28 ;  /* 0x000000130d1c7224 */ /* 0x000fc600078e021c */
[-C--:B------:R-:W-:Y:S01]  /*0570*/  ISETP.GE.U32.AND P1, PT, R22, R13.reuse, PT ;  /* 0x0000000d1600720c */ /* 0x080fe20003f26070 */
[----:B------:R-:W-:Y:S01]  /*0580*/  IMAD.HI.U32 R23, R11, R18, RZ ;  /* 0x000000120b177227 */ /* 0x000fe200078e00ff */
[-C--:B------:R-:W-:Y:S02]  /*0590*/  ISETP.GE.U32.AND P6, PT, R28, R13.reuse, PT ;  /* 0x0000000d1c00720c */ /* 0x080fe40003fc6070 */
[-C--:B------:R-:W-:Y:S02]  /*05a0*/  ISETP.GE.U32.AND P3, PT, R24, R13.reuse, PT ;  /* 0x0000000d1800720c */ /* 0x080fe40003f66070 */
[----:B------:R-:W-:Y:S01]  /*05b0*/  IADD3 R4, PT, PT, -R23, RZ, RZ ;  /* 0x000000ff17047210 */ /* 0x000fe20007ffe1ff */
[----:B------:R-:W-:Y:S02]  /*05c0*/  @P4 IMAD.IADD R26, R26, 0x1, -R13 ;  /* 0x000000011a1a4824 */ /* 0x000fe400078e0a0d */
[----:B------:R-:W-:Y:S02]  /*05d0*/  @P2 VIADD R15, R15, 0x1 ;  /* 0x000000010f0f2836 */ /* 0x000fe40000000000 */
[----:B------:R-:W-:Y:S01]  /*05e0*/  IMAD.HI.U32 R21, R11, R20, RZ ;  /* 0x000000140b157227 */ /* 0x000fe200078e00ff */
[----:B------:R-:W-:-:S03]  /*05f0*/  ISETP.GE.U32.AND P5, PT, R26, R13, PT ;  /* 0x0000000d1a00720c */ /* 0x000fc60003fa6070 */
[----:B------:R-:W-:Y:S02]  /*0600*/  @P1 IMAD.IADD R22, R22, 0x1, -R13 ;  /* 0x0000000116161824 */ /* 0x000fe400078e0a0d */
[----:B------:R-:W-:Y:S01]  /*0610*/  IMAD R18, R13, R4, R18 ;  /* 0x000000040d127224 */ /* 0x000fe200078e0212 */
[-C--:B------:R-:W-:Y:S01]  /*0620*/  @P6 IADD3 R28, PT, PT, R28, -R13.reuse, RZ ;  /* 0x8000000d1c1c6210 */ /* 0x080fe20007ffe0ff */
[----:B------:R-:W-:Y:S01]  /*0630*/  IMAD.HI.U32 R19, R11, R16, RZ ;  /* 0x000000100b137227 */ /* 0x000fe200078e00ff */
[----:B------:R-:W-:Y:S02]  /*0640*/  @P3 IADD3 R15, PT, PT, R15, 0x1, RZ ;  /* 0x000000010f0f3810 */ /* 0x000fe40007ffe0ff */
[-C--:B------:R-:W-:Y:S01]  /*0650*/  ISETP.GE.U32.AND P3, PT, R22, R13.reuse, PT ;  /* 0x0000000d1600720c */ /* 0x080fe20003f66070 */
[----:B------:R-:W-:Y:S02]  /*0660*/  IMAD.MOV R22, RZ, RZ, -R21 ;  /* 0x000000ffff167224 */ /* 0x000fe400078e0a15 */
[----:B------:R-:W-:Y:S01]  /*0670*/  @P4 VIADD R27, R27, 0x1 ;  /* 0x000000011b1b4836 */ /* 0x000fe20000000000 */
[-C--:B------:R-:W-:Y:S01]  /*0680*/  ISETP.GE.U32.AND P4, PT, R18, R13.reuse, PT ;  /* 0x0000000d1200720c */ /* 0x080fe20003f86070 */
[----:B------:R-:W-:Y:S01]  /*0690*/  IMAD.HI.U32 R17, R11, R8, RZ ;  /* 0x000000080b117227 */ /* 0x000fe200078e00ff */
[----:B------:R-:W-:-:S02]  /*06a0*/  ISETP.GE.U32.AND P2, PT, R28, R13, PT ;  /* 0x0000000d1c00720c */ /* 0x000fc40003f46070 */
[----:B------:R-:W-:Y:S01]  /*06b0*/  IADD3 R4, PT, PT, -R19, RZ, RZ ;  /* 0x000000ff13047210 */ /* 0x000fe20007ffe1ff */
[----:B------:R-:W-:Y:S01]  /*06c0*/  IMAD R22, R13, R22, R20 ;  /* 0x000000160d167224 */ /* 0x000fe200078e0214 */
[----:B------:R-:W-:Y:S01]  /*06d0*/  IADD3 R20, PT, PT, -R17, RZ, RZ ;  /* 0x000000ff11147210 */ /* 0x000fe20007ffe1ff */
[----:B------:R-:W-:Y:S02]  /*06e0*/  @P5 VIADD R27, R27, 0x1 ;  /* 0x000000011b1b5836 */ /* 0x000fe40000000000 */
[C---:B------:R-:W-:Y:S01]  /*06f0*/  IMAD R16, R13.reuse, R4, R16 ;  /* 0x000000040d107224 */ /* 0x040fe200078e0210 */
[-C--:B------:R-:W-:Y:S01]  /*0700*/  ISETP.GE.U32.AND P5, PT, R22, R13.reuse, PT ;  /* 0x0000000d1600720c */ /* 0x080fe20003fa6070 */
[----:B------:R-:W-:Y:S01]  /*0710*/  IMAD R20, R13, R20, R8 ;  /* 0x000000140d147224 */ /* 0x000fe200078e0208 */
[----:B------:R-:W-:Y:S01]  /*0720*/  @P6 IADD3 R9, PT, PT, R9, 0x1, RZ ;  /* 0x0000000109096810 */ /* 0x000fe20007ffe0ff */
[----:B------:R-:W-:Y:S01]  /*0730*/  @P4 IMAD.IADD R18, R18, 0x1, -R13 ;  /* 0x0000000112124824 */ /* 0x000fe200078e0a0d */
[----:B------:R-:W-:-:S02]  /*0740*/  ISETP.GE.U32.AND P6, PT, R16, R13, PT ;  /* 0x0000000d1000720c */ /* 0x000fc40003fc6070 */
[----:B------:R-:W-:Y:S02]  /*0750*/  @P2 IADD3 R9, PT, PT, R9, 0x1, RZ ;  /* 0x0000000109092810 */ /* 0x000fe40007ffe0ff */
[-C--:B------:R-:W-:Y:S01]  /*0760*/  ISETP.GE.U32.AND P2, PT, R20, R13.reuse, PT ;  /* 0x0000000d1400720c */ /* 0x080fe20003f46070 */
[----:B------:R-:W-:Y:S01]  /*0770*/  @P1 VIADD R25, R25, 0x1 ;  /* 0x0000000119191836 */ /* 0x000fe20000000000 */
[----:B------:R-:W-:Y:S02]  /*0780*/  ISETP.GE.U32.AND P1, PT, R18, R13, PT ;  /* 0x0000000d1200720c */ /* 0x000fe40003f26070 */
[----:B------:R-:W-:Y:S02]  /*0790*/  SEL R15, R6, R15, !P0 ;  /* 0x0000000f060f7207 */ /* 0x000fe40004000000 */
[-C--:B------:R-:W-:Y:S01]  /*07a0*/  @P5 IADD3 R22, PT, PT, R22, -R13.reuse, RZ ;  /* 0x8000000d16165210 */ /* 0x080fe20007ffe0ff */
[----:B------:R-:W-:Y:S02]  /*07b0*/  @P3 VIADD R25, R25, 0x1 ;  /* 0x0000000119193836 */ /* 0x000fe40000000000 */
[-C--:B------:R-:W-:Y:S01]  /*07c0*/  @P6 IADD3 R16, PT, PT, R16, -R13.reuse, RZ ;  /* 0x8000000d10106210 */ /* 0x080fe20007ffe0ff */
[----:B------:R-:W-:Y:S01]  /*07d0*/  IMAD R5, R0, UR9, R15 ;  /* 0x0000000900057c24 */ /* 0x000fe2000f8e020f */
[----:B------:R-:W-:Y:S01]  /*07e0*/  ISETP.GE.U32.AND P3, PT, R22, R13, PT ;  /* 0x0000000d1600720c */ /* 0x000fe20003f66070 */
[----:B------:R-:W-:Y:S01]  /*07f0*/  @P4 VIADD R23, R23, 0x1 ;  /* 0x0000000117174836 */ /* 0x000fe20000000000 */
[----:B------:R-:W-:-:S02]  /*0800*/  SEL R27, R6, R27, !P0 ;  /* 0x0000001b061b7207 */ /* 0x000fc40004000000 */
[-C--:B------:R-:W-:Y:S01]  /*0810*/  @P2 IADD3 R20, PT, PT, R20, -R13.reuse, RZ ;  /* 0x8000000d14142210 */ /* 0x080fe20007ffe0ff */
[----:B------:R-:W-:Y:S01]  /*0820*/  IMAD.WIDE R4, R5, 0x4, R2 ;  /* 0x0000000405047825 */ /* 0x000fe200078e0202 */
[----:B------:R-:W-:Y:S02]  /*0830*/  ISETP.GE.U32.AND P4, PT, R16, R13, PT ;  /* 0x0000000d1000720c */ /* 0x000fe40003f86070 */
[----:B------:R-:W-:Y:S01]  /*0840*/  SEL R29, R6, R9, !P0 ;  /* 0x00000009061d7207 */ /* 0x000fe20004000000 */
[----:B------:R-:W-:Y:S01]  /*0850*/  @P1 VIADD R23, R23, 0x1 ;  /* 0x0000000117171836 */ /* 0x000fe20000000000 */
[----:B------:R-:W-:Y:S01]  /*0860*/  ISETP.GE.U32.AND P1, PT, R20, R13, PT ;  /* 0x0000000d1400720c */ /* 0x000fe20003f26070 */
[----:B------:R-:W-:Y:S01]  /*0870*/  IMAD R9, R0, UR9, R27 ;  /* 0x0000000900097c24 */ /* 0x000fe2000f8e021b */
[----:B------:R-:W-:Y:S01]  /*0880*/  @P5 IADD3 R21, PT, PT, R21, 0x1, RZ ;  /* 0x0000000115155810 */ /* 0x000fe20007ffe0ff */
[----:B------:R0:W2:Y:S01]  /*0890*/  LDG.E R15, desc[UR10][R4.64] ;  /* 0x0000000a040f7981 */ /* 0x0000a2000c1e1900 */
[----:B------:R-:W-:Y:S01]  /*08a0*/  SEL R25, R6, R25, !P0 ;  /* 0x0000001906197207 */ /* 0x000fe20004000000 */
[----:B------:R-:W-:Y:S01]  /*08b0*/  IMAD.WIDE R8, R9, 0x4, R2 ;  /* 0x0000000409087825 */ /* 0x000fe200078e0202 */
[----:B------:R-:W-:-:S02]  /*08c0*/  @P3 IADD3 R21, PT, PT, R21, 0x1, RZ ;  /* 0x0000000115153810 */ /* 0x000fc40007ffe0ff */
[----:B------:R-:W-:Y:S01]  /*08d0*/  SEL R23, R6, R23, !P0 ;  /* 0x0000001706177207 */ /* 0x000fe20004000000 */
[----:B------:R-:W-:Y:S01]  /*08e0*/  @P6 VIADD R19, R19, 0x1 ;  /* 0x0000000113136836 */ /* 0x000fe20000000000 */
[----:B------:R1:W3:Y:S01]  /*08f0*/  LDG.E R16, desc[UR10][R8.64] ;  /* 0x0000000a08107981 */ /* 0x0002e2000c1e1900 */
[C---:B0-----:R-:W-:Y:S02]  /*0900*/  IMAD R5, R0.reuse, UR9, R29 ;  /* 0x0000000900057c24 */ /* 0x041fe4000f8e021d */
[----:B------:R-:W-:Y:S02]  /*0910*/  IMAD R25, R0, UR9, R25 ;  /* 0x0000000900197c24 */ /* 0x000fe4000f8e0219 */
[----:B------:R-:W-:Y:S01]  /*0920*/  IMAD.WIDE R4, R5, 0x4, R2 ;  /* 0x0000000405047825 */ /* 0x000fe200078e0202 */
[----:B------:R-:W-:Y:S02]  /*0930*/  @P4 IADD3 R19, PT, PT, R19, 0x1, RZ ;  /* 0x0000000113134810 */ /* 0x000fe40007ffe0ff */
[----:B------:R-:W-:Y:S01]  /*0940*/  SEL R21, R6, R21, !P0 ;  /* 0x0000001506157207 */ /* 0x000fe20004000000 */
[----:B------:R-:W-:Y:S01]  /*0950*/  @P2 VIADD R17, R17, 0x1 ;  /* 0x0000000111112836 */ /* 0x000fe20000000000 */
[----:B------:R0:W4:Y:S01]  /*0960*/  LDG.E R24, desc[UR10][R4.64] ;  /* 0x0000000a04187981 */ /* 0x000122000c1e1900 */
[----:B------:R-:W-:-:S02]  /*0970*/  IMAD R23, R0, UR9, R23 ;  /* 0x0000000900177c24 */ /* 0x000fc4000f8e0217 */
[----:B-1----:R-:W-:Y:S01]  /*0980*/  IMAD.WIDE R8, R25, 0x4, R2 ;  /* 0x0000000419087825 */ /* 0x002fe200078e0202 */
[----:B------:R-:W-:-:S03]  /*0990*/  SEL R25, R6, R19, !P0 ;  /* 0x0000001306197207 */ /* 0x000fc60004000000 */
[----:B------:R-:W-:Y:S02]  /*09a0*/  @P1 VIADD R17, R17, 0x1 ;  /* 0x0000000111111836 */ /* 0x000fe40000000000 */
[----:B------:R-:W-:Y:S01]  /*09b0*/  IMAD R19, R0, UR9, R21 ;  /* 0x0000000900137c24 */ /* 0x000fe2000f8e0215 */
[----:B------:R-:W5:Y:S01]  /*09c0*/  LDG.E R8, desc[UR10][R8.64] ;  /* 0x0000000a08087981 */ /* 0x000f62000c1e1900 */
[----:B0-----:R-:W-:Y:S01]  /*09d0*/  IMAD.WIDE R4, R23, 0x4, R2 ;  /* 0x0000000417047825 */ /* 0x001fe200078e0202 */
[----:B------:R-:W-:-:S03]  /*09e0*/  SEL R17, R6, R17, !P0 ;  /* 0x0000001106117207 */ /* 0x000fc60004000000 */
[C---:B------:R-:W-:Y:S02]  /*09f0*/  IMAD R21, R0.reuse, UR9, R25 ;  /* 0x0000000900157c24 */ /* 0x040fe4000f8e0219 */
[----:B------:R-:W-:Y:S01]  /*0a00*/  IMAD.WIDE R18, R19, 0x4, R2 ;  /* 0x0000000413127825 */ /* 0x000fe200078e0202 */
[----:B------:R-:W5:Y:S03]  /*0a10*/  LDG.E R4, desc[UR10][R4.64] ;  /* 0x0000000a04047981 */ /* 0x000f66000c1e1900 */
[----:B------:R-:W-:Y:S02]  /*0a20*/  IMAD R17, R0, UR9, R17 ;  /* 0x0000000900117c24 */ /* 0x000fe4000f8e0211 */
[--C-:B------:R-:W-:Y:S01]  /*0a30*/  IMAD.WIDE R20, R21, 0x4, R2.reuse ;  /* 0x0000000415147825 */ /* 0x100fe200078e0202 */
[----:B------:R-:W5:Y:S03]  /*0a40*/  LDG.E R19, desc[UR10][R18.64] ;  /* 0x0000000a12137981 */ /* 0x000f66000c1e1900 */
[----:B------:R-:W-:-:S02]  /*0a50*/  IMAD.WIDE R22, R17, 0x4, R2 ;  /* 0x0000000411167825 */ /* 0x000fc400078e0202 */
[----:B------:R-:W5:Y:S04]  /*0a60*/  LDG.E R21, desc[UR10][R20.64] ;  /* 0x0000000a14157981 */ /* 0x000f68000c1e1900 */
[----:B------:R-:W5:Y:S01]  /*0a70*/  LDG.E R23, desc[UR10][R22.64] ;  /* 0x0000000a16177981 */ /* 0x000f62000c1e1900 */
[----:B------:R-:W-:-:S04]  /*0a80*/  UIADD3 UR7, UPT, UPT, UR7, 0x8, URZ ;  /* 0x0000000807077890 */ /* 0x000fc8000fffe0ff */
[----:B------:R-:W-:Y:S01]  /*0a90*/  UISETP.NE.AND UP1, UPT, UR7, URZ, UPT ;  /* 0x000000ff0700728c */ /* 0x000fe2000bf25270 */
[----:B------:R-:W-:Y:S01]  /*0aa0*/  IADD3 R10, PT, PT, R10, 0x8, RZ ;  /* 0x000000080a0a7810 */ /* 0x000fe20007ffe0ff */
[----:B--2---:R-:W-:-:S04]  /*0ab0*/  FADD R15, R15, R14 ;  /* 0x0000000e0f0f7221 */ /* 0x004fc80000000000 */
[----:B---3--:R-:W-:-:S04]  /*0ac0*/  FADD R15, R15, R16 ;  /* 0x000000100f0f7221 */ /* 0x008fc80000000000 */
[----:B----4-:R-:W-:-:S04]  /*0ad0*/  FADD R15, R15, R24 ;  /* 0x000000180f0f7221 */ /* 0x010fc80000000000 */
[----:B-----5:R-:W-:-:S04]  /*0ae0*/  FADD R15, R15, R8 ;  /* 0x000000080f0f7221 */ /* 0x020fc80000000000 */
[----:B------:R-:W-:-:S04]  /*0af0*/  FADD R4, R15, R4 ;  /* 0x000000040f047221 */ /* 0x000fc80000000000 */
[----:B------:R-:W-:-:S04]  /*0b00*/  FADD R4, R4, R19 ;  /* 0x0000001304047221 */ /* 0x000fc80000000000 */
[----:B------:R-:W-:-:S04]  /*0b10*/  FADD R4, R4, R21 ;  /* 0x0000001504047221 */ /* 0x000fc80000000000 */
[----:B------:R-:W-:Y:S01]  /*0b20*/  FADD R14, R4, R23 ;  /* 0x00000017040e7221 */ /* 0x000fe20000000000 */
[----:B------:R-:W-:Y:S06]  /*0b30*/  BRA.U UP1, `(.L_x_4) ;  /* 0xfffffff901247547 */ /* 0x000fec000b83ffff */
.L_x_3:
[----:B------:R-:W-:Y:S05]  /*0b40*/  BRA.U !UP0, `(.L_x_5) ;  /* 0x00000009085c7547 */ /* 0x000fea000b800000 */
[----:B------:R-:W-:Y:S02]  /*0b50*/  UISETP.GE.U32.AND UP0, UPT, UR8, 0x4, UPT ;  /* 0x000000040800788c */ /* 0x000fe4000bf06070 */
[----:B------:R-:W-:-:S04]  /*0b60*/  ULOP3.LUT UR5, UR9, 0x3, URZ, 0xc0, !UPT ;  /* 0x0000000309057892 */ /* 0x000fc8000f8ec0ff */
[----:B------:R-:W-:-:S03]  /*0b70*/  UISETP.NE.AND UP1, UPT, UR5, URZ, UPT ;  /* 0x000000ff0500728c */ /* 0x000fc6000bf25270 */
[----:B------:R-:W-:Y:S08]  /*0b80*/  BRA.U !UP0, `(.L_x_6) ;  /* 0x00000005081c7547 */ /* 0x000ff0000b800000 */
[----:B------:R-:W0:Y:S01]  /*0b90*/  LDC.64 R4, c[0x0][0x3a0] ;  /* 0x0000e800ff047b82 */ /* 0x000e220000000a00 */
[----:B------:R-:W-:-:S04]  /*0ba0*/  VIADD R3, R12, UR4 ;  /* 0x000000040c037c36 */ /* 0x000fc80008000000 */
[----:B0-----:R-:W-:-:S05]  /*0bb0*/  IMAD.WIDE R4, R3, 0x4, R4 ;  /* 0x0000000403047825 */ /* 0x001fca00078e0204 */
[----:B------:R-:W2:Y:S04]  /*0bc0*/  LDG.E R6, desc[UR10][R4.64] ;  /* 0x0000000a04067981 */ /* 0x000ea8000c1e1900 */
[----:B------:R-:W3:Y:S04]  /*0bd0*/  LDG.E R10, desc[UR10][R4.64+0x4] ;  /* 0x0000040a040a7981 */ /* 0x000ee8000c1e1900 */
[----:B------:R-:W4:Y:S04]  /*0be0*/  LDG.E R2, desc[UR10][R4.64+0x8] ;  /* 0x0000080a04027981 */ /* 0x000f28000c1e1900 */
[----:B------:R-:W5:Y:S01]  /*0bf0*/  LDG.E R18, desc[UR10][R4.64+0xc] ;  /* 0x00000c0a04127981 */ /* 0x000f62000c1e1900 */
[----:B------:R-:W0:Y:S08]  /*0c00*/  I2F.U32.RP R11, R13 ;  /* 0x0000000d000b7306 */ /* 0x000e300000209000 */
[----:B0-----:R-:W0:Y:S02]  /*0c10*/  MUFU.RCP R11, R11 ;  /* 0x0000000b000b7308 */ /* 0x001e240000001000 */
[----:B0-----:R-:W-:-:S06]  /*0c20*/  IADD3 R15, PT, PT, R11, 0xffffffe, RZ ;  /* 0x0ffffffe0b0f7810 */ /* 0x001fcc0007ffe0ff */
[----:B------:R-:W0:Y:S02]  /*0c30*/  F2I.FTZ.U32.TRUNC.NTZ R9, R15 ;  /* 0x0000000f00097305 */ /* 0x000e24000021f000 */
[----:B0-----:R-:W-:-:S04]  /*0c40*/  IMAD.MOV R8, RZ, RZ, -R9 ;  /* 0x000000ffff087224 */ /* 0x001fc800078e0a09 */
[----:B------:R-:W-:Y:S02]  /*0c50*/  IMAD R3, R8, R13, RZ ;  /* 0x0000000d08037224 */ /* 0x000fe400078e02ff */
[----:B------:R-:W-:-:S05]  /*0c60*/  HFMA2 R8, -RZ, RZ, 0, 0 ;  /* 0x00000000ff087431 */ /* 0x000fca00000001ff */
[----:B------:R-:W-:-:S06]  /*0c70*/  IMAD.HI.U32 R17, R9, R3, R8 ;  /* 0x0000000309117227 */ /* 0x000fcc00078e0008 */
[----:B--2---:R-:W-:-:S04]  /*0c80*/  IMAD.HI.U32 R8, R17, R6, RZ ;  /* 0x0000000611087227 */ /* 0x004fc800078e00ff */
[----:B------:R-:W-:Y:S02]  /*0c90*/  IMAD.MOV R3, RZ, RZ, -R8 ;  /* 0x000000ffff037224 */ /* 0x000fe400078e0a08 */
[----:B---3--:R-:W-:-:S04]  /*0ca0*/  IMAD.HI.U32 R9, R17, R10, RZ ;  /* 0x0000000a11097227 */ /* 0x008fc800078e00ff */
[----:B------:R-:W-:Y:S01]  /*0cb0*/  IMAD R6, R13, R3, R6 ;  /* 0x000000030d067224 */ /* 0x000fe200078e0206 */
[----:B------:R-:W-:Y:S01]  /*0cc0*/  IADD3 R3, PT, PT, -R9, RZ, RZ ;  /* 0x000000ff09037210 */ /* 0x000fe20007ffe1ff */
[----:B----4-:R-:W-:-:S03]  /*0cd0*/  IMAD.HI.U32 R11, R17, R2, RZ ;  /* 0x00000002110b7227 */ /* 0x010fc600078e00ff */
[-C--:B------:R-:W-:Y:S01]  /*0ce0*/  ISETP.GE.U32.AND P6, PT, R6, R13.reuse, PT ;  /* 0x0000000d0600720c */ /* 0x080fe20003fc6070 */
[----:B------:R-:W-:Y:S02]  /*0cf0*/  IMAD.MOV R16, RZ, RZ, -R11 ;  /* 0x000000ffff107224 */ /* 0x000fe400078e0a0b */
[----:B-----5:R-:W-:Y:S01]  /*0d00*/  IMAD.HI.U32 R4, R17, R18, RZ ;  /* 0x0000001211047227 */ /* 0x020fe200078e00ff */
[----:B------:R-:W-:-:S03]  /*0d10*/  LOP3.LUT R17, RZ, R13, RZ, 0x33, !PT ;  /* 0x0000000dff117212 */ /* 0x000fc600078e33ff */
[C---:B------:R-:W-:Y:S01]  /*0d20*/  IMAD R10, R13.reuse, R3, R10 ;  /* 0x000000030d0a7224 */ /* 0x040fe200078e020a */
[----:B------:R-:W-:Y:S01]  /*0d30*/  IADD3 R5, PT, PT, -R4, RZ, RZ ;  /* 0x000000ff04057210 */ /* 0x000fe20007ffe1ff */
[C---:B------:R-:W-:Y:S02]  /*0d40*/  IMAD R16, R13.reuse, R16, R2 ;  /* 0x000000100d107224 */ /* 0x040fe400078e0202 */
[----:B------:R-:W0:Y:S01]  /*0d50*/  LDC.64 R2, c[0x0][0x390] ;  /* 0x0000e400ff027b82 */ /* 0x000e220000000a00 */
[----:B------:R-:W-:Y:S01]  /*0d60*/  ISETP.GE.U32.AND P0, PT, R10, R13, PT ;  /* 0x0000000d0a00720c */ /* 0x000fe20003f06070 */
[----:B------:R-:W-:Y:S01]  /*0d70*/  IMAD R18, R13, R5, R18 ;  /* 0x000000050d127224 */ /* 0x000fe200078e0212 */
[-C--:B------:R-:W-:Y:S01]  /*0d80*/  ISETP.GE.U32.AND P1, PT, R16, R13.reuse, PT ;  /* 0x0000000d1000720c */ /* 0x080fe20003f26070 */
[----:B------:R-:W-:Y:S02]  /*0d90*/  @P6 IMAD.IADD R6, R6, 0x1, -R13 ;  /* 0x0000000106066824 */ /* 0x000fe400078e0a0d */
[----:B------:R-:W-:Y:S01]  /*0da0*/  @P6 VIADD R8, R8, 0x1 ;  /* 0x0000000108086836 */ /* 0x000fe20000000000 */
[----:B------:R-:W-:-:S02]  /*0db0*/  ISETP.GE.U32.AND P2, PT, R18, R13, PT ;  /* 0x0000000d1200720c */ /* 0x000fc40003f46070 */
[----:B------:R-:W-:-:S05]  /*0dc0*/  ISETP.GE.U32.AND P3, PT, R6, R13, PT ;  /* 0x0000000d0600720c */ /* 0x000fca0003f66070 */
[-C--:B------:R-:W-:Y:S01]  /*0dd0*/  @P0 IADD3 R10, PT, PT, R10, -R13.reuse, RZ ;  /* 0x8000000d0a0a0210 */ /* 0x080fe20007ffe0ff */
[----:B------:R-:W-:Y:S01]  /*0de0*/  @P0 VIADD R9, R9, 0x1 ;  /* 0x0000000109090836 */ /* 0x000fe20000000000 */
[----:B------:R-:W-:Y:S01]  /*0df0*/  @P1 IADD3 R11, PT, PT, R11, 0x1, RZ ;  /* 0x000000010b0b1810 */ /* 0x000fe20007ffe0ff */
[----:B------:R-:W-:Y:S01]  /*0e00*/  @P1 IMAD.IADD R16, R16, 0x1, -R13 ;  /* 0x0000000110101824 */ /* 0x000fe200078e0a0d */
[-C--:B------:R-:W-:Y:S02]  /*0e10*/  ISETP.GE.U32.AND P4, PT, R10, R13.reuse, PT ;  /* 0x0000000d0a00720c */ /* 0x080fe40003f86070 */
[-C--:B------:R-:W-:Y:S02]  /*0e20*/  @P2 IADD3 R18, PT, PT, R18, -R13.reuse, RZ ;  /* 0x8000000d12122210 */ /* 0x080fe40007ffe0ff */
[-C--:B------:R-:W-:Y:S02]  /*0e30*/  ISETP.GE.U32.AND P5, PT, R16, R13.reuse, PT ;  /* 0x0000000d1000720c */ /* 0x080fe40003fa6070 */
[----:B------:R-:W-:-:S02]  /*0e40*/  ISETP.GE.U32.AND P6, PT, R18, R13, PT ;  /* 0x0000000d1200720c */ /* 0x000fc40003fc6070 */
[----:B------:R-:W-:Y:S02]  /*0e50*/  @P3 IADD3 R8, PT, PT, R8, 0x1, RZ ;  /* 0x0000000108083810 */ /* 0x000fe40007ffe0ff */
[----:B------:R-:W-:Y:S02]  /*0e60*/  ISETP.NE.U32.AND P3, PT, R13, RZ, PT ;  /* 0x000000ff0d00720c */ /* 0x000fe40003f65070 */
[----:B------:R-:W-:Y:S01]  /*0e70*/  @P2 IADD3 R4, PT, PT, R4, 0x1, RZ ;  /* 0x0000000104042810 */ /* 0x000fe20007ffe0ff */
[----:B------:R-:W-:Y:S01]  /*0e80*/  @P4 VIADD R9, R9, 0x1 ;  /* 0x0000000109094836 */ /* 0x000fe20000000000 */
[----:B------:R-:W-:-:S03]  /*0e90*/  SEL R5, R17, R8, !P3 ;  /* 0x0000000811057207 */ /* 0x000fc60005800000 */
[----:B------:R-:W-:Y:S01]  /*0ea0*/  @P5 VIADD R11, R11, 0x1 ;  /* 0x000000010b0b5836 */ /* 0x000fe20000000000 */
[C---:B------:R-:W-:Y:S01]  /*0eb0*/  SEL R9, R17.reuse, R9, !P3 ;  /* 0x0000000911097207 */ /* 0x040fe20005800000 */
[----:B------:R-:W-:Y:S01]  /*0ec0*/  IMAD R5, R0, UR9, R5 ;  /* 0x0000000900057c24 */ /* 0x000fe2000f8e0205 */
[----:B------:R-:W-:Y:S02]  /*0ed0*/  @P6 IADD3 R4, PT, PT, R4, 0x1, RZ ;  /* 0x0000000104046810 */ /* 0x000fe40007ffe0ff */
[C---:B------:R-:W-:Y:S01]  /*0ee0*/  SEL R15, R17.reuse, R11, !P3 ;  /* 0x0000000b110f7207 */ /* 0x040fe20005800000 */
[----:B------:R-:W-:Y:S01]  /*0ef0*/  IMAD R11, R0, UR9, R9 ;  /* 0x00000009000b7c24 */ /* 0x000fe2000f8e0209 */
[----:B------:R-:W-:Y:S01]  /*0f00*/  SEL R17, R17, R4, !P3 ;  /* 0x0000000411117207 */ /* 0x000fe20005800000 */
[----:B0-----:R-:W-:-:S04]  /*0f10*/  IMAD.WIDE R8, R5, 0x4, R2 ;  /* 0x0000000405087825 */ /* 0x001fc800078e0202 */
[C---:B------:R-:W-:Y:S02]  /*0f20*/  IMAD R15, R0.reuse, UR9, R15 ;  /* 0x00000009000f7c24 */ /* 0x040fe4000f8e020f */
[----:B------:R-:W-:Y:S01]  /*0f30*/  IMAD.WIDE R4, R11, 0x4, R2 ;  /* 0x000000040b047825 */ /* 0x000fe200078e0202 */
[----:B------:R-:W2:Y:S03]  /*0f40*/  LDG.E R9, desc[UR10][R8.64] ;  /* 0x0000000a08097981 */ /* 0x000ea6000c1e1900 */
[----:B------:R-:W-:Y:S02]  /*0f50*/  IMAD R17, R0, UR9, R17 ;  /* 0x0000000900117c24 */ /* 0x000fe4000f8e0211 */
[--C-:B------:R-:W-:Y:S01]  /*0f60*/  IMAD.WIDE R10, R15, 0x4, R2.reuse ;  /* 0x000000040f0a7825 */ /* 0x100fe200078e0202 */
[----:B------:R-:W3:Y:S03]  /*0f70*/  LDG.E R5, desc[UR10][R4.64] ;  /* 0x0000000a04057981 */ /* 0x000ee6000c1e1900 */
[----:B------:R-:W-:-:S02]  /*0f80*/  IMAD.WIDE R2, R17, 0x4, R2 ;  /* 0x0000000411027825 */ /* 0x000fc400078e0202 */
[----:B------:R-:W4:Y:S04]  /*0f90*/  LDG.E R11, desc[UR10][R10.64] ;  /* 0x0000000a0a0b7981 */ /* 0x000f28000c1e1900 */
[----:B------:R-:W5:Y:S01]  /*0fa0*/  LDG.E R3, desc[UR10][R2.64] ;  /* 0x0000000a02037981 */ /* 0x000f62000c1e1900 */
[----:B------:R-:W-:Y:S01]  /*0fb0*/  UIADD3 UR4, UPT, UPT, UR4, 0x4, URZ ;  /* 0x0000000404047890 */ /* 0x000fe2000fffe0ff */
[----:B--2---:R-:W-:-:S04]  /*0fc0*/  FADD R14, R14, R9 ;  /* 0x000000090e0e7221 */ /* 0x004fc80000000000 */
[----:B---3--:R-:W-:-:S04]  /*0fd0*/  FADD R14, R14, R5 ;  /* 0x000000050e0e7221 */ /* 0x008fc80000000000 */
[----:B----4-:R-:W-:-:S04]  /*0fe0*/  FADD R14, R14, R11 ;  /* 0x0000000b0e0e7221 */ /* 0x010fc80000000000 */
[----:B-----5:R-:W-:-:S07]  /*0ff0*/  FADD R14, R14, R3 ;  /* 0x000000030e0e7221 */ /* 0x020fce0000000000 */
.L_x_6:
[----:B------:R-:W-:Y:S05]  /*1000*/  BRA.U !UP1, `(.L_x_5) ;  /* 0x00000005092c7547 */ /* 0x000fea000b800000 */
[----:B------:R-:W-:Y:S02]  /*1010*/  UISETP.NE.AND UP0, UPT, UR5, 0x1, UPT ;  /* 0x000000010500788c */ /* 0x000fe4000bf05270 */
[----:B------:R-:W-:-:S04]  /*1020*/  ULOP3.LUT UR6, UR9, 0x1, URZ, 0xc0, !UPT ;  /* 0x0000000109067892 */ /* 0x000fc8000f8ec0ff */
[----:B------:R-:W-:-:S03]  /*1030*/  UISETP.NE.U32.AND UP1, UPT, UR6, 0x1, UPT ;  /* 0x000000010600788c */ /* 0x000fc6000bf25070 */
[----:B------:R-:W-:Y:S08]  /*1040*/  BRA.U !UP0, `(.L_x_7) ;  /* 0x0000000108ac7547 */ /* 0x000ff0000b800000 */
[----:B------:R-:W0:Y:S01]  /*1050*/  LDC.64 R2, c[0x0][0x3a0] ;  /* 0x0000e800ff027b82 */ /* 0x000e220000000a00 */
[----:B------:R-:W-:-:S04]  /*1060*/  VIADD R5, R12, UR4 ;  /* 0x000000040c057c36 */ /* 0x000fc80008000000 */
[----:B0-----:R-:W-:-:S05]  /*1070*/  IMAD.WIDE R2, R5, 0x4, R2 ;  /* 0x0000000405027825 */ /* 0x001fca00078e0202 */
[----:B------:R-:W2:Y:S04]  /*1080*/  LDG.E R6, desc[UR10][R2.64] ;  /* 0x0000000a02067981 */ /* 0x000ea8000c1e1900 */
[----:B------:R-:W3:Y:S01]  /*1090*/  LDG.E R10, desc[UR10][R2.64+0x4] ;  /* 0x0000040a020a7981 */ /* 0x000ee2000c1e1900 */
[----:B------:R-:W0:Y:S08]  /*10a0*/  I2F.U32.RP R8, R13 ;  /* 0x0000000d00087306 */ /* 0x000e300000209000 */
[----:B0-----:R-:W0:Y:S02]  /*10b0*/  MUFU.RCP R8, R8 ;  /* 0x0000000800087308 */ /* 0x001e240000001000 */
[----:B0-----:R-:W-:-:S06]  /*10c0*/  IADD3 R4, PT, PT, R8, 0xffffffe, RZ ;  /* 0x0ffffffe08047810 */ /* 0x001fcc0007ffe0ff */
[----:B------:R0:W1:Y:S02]  /*10d0*/  F2I.FTZ.U32.TRUNC.NTZ R5, R4 ;  /* 0x0000000400057305 */ /* 0x000064000021f000 */
[----:B0-----:R-:W-:Y:S01]  /*10e0*/  MOV R4, RZ ;  /* 0x000000ff00047202 */ /* 0x001fe20000000f00 */
[----:B-1----:R-:W-:-:S04]  /*10f0*/  IMAD.MOV R16, RZ, RZ, -R5 ;  /* 0x000000ffff107224 */ /* 0x002fc800078e0a05 */
[----:B------:R-:W-:-:S04]  /*1100*/  IMAD R9, R16, R13, RZ ;  /* 0x0000000d10097224 */ /* 0x000fc800078e02ff */
[----:B------:R-:W-:Y:S01]  /*1110*/  IMAD.HI.U32 R9, R5, R9, R4 ;  /* 0x0000000905097227 */ /* 0x000fe200078e0004 */
[----:B------:R-:W-:-:S05]  /*1120*/  LOP3.LUT R4, RZ, R13, RZ, 0x33, !PT ;  /* 0x0000000dff047212 */ /* 0x000fca00078e33ff */
[----:B--2---:R-:W-:-:S04]  /*1130*/  IMAD.HI.U32 R5, R9, R6, RZ ;  /* 0x0000000609057227 */ /* 0x004fc800078e00ff */
[----:B---3--:R-:W-:-:S04]  /*1140*/  IMAD.HI.U32 R9, R9, R10, RZ ;  /* 0x0000000a09097227 */ /* 0x008fc800078e00ff */
[----:B------:R-:W-:Y:S01]  /*1150*/  IMAD.MOV R2, RZ, RZ, -R5 ;  /* 0x000000ffff027224 */ /* 0x000fe200078e0a05 */
[----:B------:R-:W-:-:S03]  /*1160*/  IADD3 R3, PT, PT, -R9, RZ, RZ ;  /* 0x000000ff09037210 */ /* 0x000fc60007ffe1ff */
[C---:B------:R-:W-:Y:S02]  /*1170*/  IMAD R2, R13.reuse, R2, R6 ;  /* 0x000000020d027224 */ /* 0x040fe400078e0206 */
[----:B------:R-:W-:-:S03]  /*1180*/  IMAD R10, R13, R3, R10 ;  /* 0x000000030d0a7224 */ /* 0x000fc600078e020a */
[-C--:B------:R-:W-:Y:S02]  /*1190*/  ISETP.GE.U32.AND P0, PT, R2, R13.reuse, PT ;  /* 0x0000000d0200720c */ /* 0x080fe40003f06070 */
[----:B------:R-:W-:-:S11]  /*11a0*/  ISETP.GE.U32.AND P2, PT, R10, R13, PT ;  /* 0x0000000d0a00720c */ /* 0x000fd60003f46070 */
[----:B------:R-:W-:Y:S02]  /*11b0*/  @P0 IMAD.IADD R2, R2, 0x1, -R13 ;  /* 0x0000000102020824 */ /* 0x000fe400078e0a0d */
[-C--:B------:R-:W-:Y:S01]  /*11c0*/  @P2 IADD3 R10, PT, PT, R10, -R13.reuse, RZ ;  /* 0x8000000d0a0a2210 */ /* 0x080fe20007ffe0ff */
[----:B------:R-:W-:Y:S01]  /*11d0*/  @P0 VIADD R5, R5, 0x1 ;  /* 0x0000000105050836 */ /* 0x000fe20000000000 */
[----:B------:R-:W-:Y:S02]  /*11e0*/  ISETP.NE.U32.AND P0, PT, R13, RZ, PT ;  /* 0x000000ff0d00720c */ /* 0x000fe40003f05070 */
[-C--:B------:R-:W-:Y:S02]  /*11f0*/  ISETP.GE.U32.AND P1, PT, R2, R13.reuse, PT ;  /* 0x0000000d0200720c */ /* 0x080fe40003f26070 */
[----:B------:R-:W0:Y:S01]  /*1200*/  LDC.64 R2, c[0x0][0x390] ;  /* 0x0000e400ff027b82 */ /* 0x000e220000000a00 */
[----:B------:R-:W-:Y:S02]  /*1210*/  ISETP.GE.U32.AND P3, PT, R10, R13, PT ;  /* 0x0000000d0a00720c */ /* 0x000fe40003f66070 */
[----:B------:R-:W-:-:S08]  /*1220*/  @P2 IADD3 R9, PT, PT, R9, 0x1, RZ ;  /* 0x0000000109092810 */ /* 0x000fd00007ffe0ff */
[----:B------:R-:W-:-:S03]  /*1230*/  @P1 VIADD R5, R5, 0x1 ;  /* 0x0000000105051836 */ /* 0x000fc60000000000 */
[----:B------:R-:W-:Y:S02]  /*1240*/  @P3 IADD3 R9, PT, PT, R9, 0x1, RZ ;  /* 0x0000000109093810 */ /* 0x000fe40007ffe0ff */
[C---:B------:R-:W-:Y:S02]  /*1250*/  SEL R5, R4.reuse, R5, !P0 ;  /* 0x0000000504057207 */ /* 0x040fe40004000000 */
[----:B------:R-:W-:-:S03]  /*1260*/  SEL R9, R4, R9, !P0 ;  /* 0x0000000904097207 */ /* 0x000fc60004000000 */
[C---:B------:R-:W-:Y:S02]  /*1270*/  IMAD R5, R0.reuse, UR9, R5 ;  /* 0x0000000900057c24 */ /* 0x040fe4000f8e0205 */
[----:B------:R-:W-:Y:S02]  /*1280*/  IMAD R9, R0, UR9, R9 ;  /* 0x0000000900097c24 */ /* 0x000fe4000f8e0209 */
[----:B0-----:R-:W-:-:S04]  /*1290*/  IMAD.WIDE R4, R5, 0x4, R2 ;  /* 0x0000000405047825 */ /* 0x001fc800078e0202 */
[----:B------:R-:W-:Y:S02]  /*12a0*/  IMAD.WIDE R2, R9, 0x4, R2 ;  /* 0x0000000409027825 */ /* 0x000fe400078e0202 */
[----:B------:R-:W2:Y:S04]  /*12b0*/  LDG.E R5, desc[UR10][R4.64] ;  /* 0x0000000a04057981 */ /* 0x000ea8000c1e1900 */
[----:B------:R-:W3:Y:S01]  /*12c0*/  LDG.E R3, desc[UR10][R2.64] ;  /* 0x0000000a02037981 */ /* 0x000ee2000c1e1900 */
[----:B------:R-:W-:Y:S01]  /*12d0*/  UIADD3 UR4, UPT, UPT, UR4, 0x2, URZ ;  /* 0x0000000204047890 */ /* 0x000fe2000fffe0ff */
[----:B--2---:R-:W-:-:S04]  /*12e0*/  FADD R14, R14, R5 ;  /* 0x000000050e0e7221 */ /* 0x004fc80000000000 */
[----:B---3--:R-:W-:-:S07]  /*12f0*/  FADD R14, R14, R3 ;  /* 0x000000030e0e7221 */ /* 0x008fce0000000000 */
.L_x_7:
[----:B------:R-:W-:Y:S05]  /*1300*/  BRA.U UP1, `(.L_x_5) ;  /* 0x00000001016c7547 */ /* 0x000fea000b800000 */
[----:B------:R-:W0:Y:S01]  /*1310*/  LDC.64 R2, c[0x0][0x3a0] ;  /* 0x0000e800ff027b82 */ /* 0x000e220000000a00 */
[----:B------:R-:W-:-:S04]  /*1320*/  VIADD R5, R12, UR4 ;  /* 0x000000040c057c36 */ /* 0x000fc80008000000 */
[----:B0-----:R-:W-:-:S06]  /*1330*/  IMAD.WIDE R2, R5, 0x4, R2 ;  /* 0x0000000405027825 */ /* 0x001fcc00078e0202 */
[----:B------:R-:W2:Y:S01]  /*1340*/  LDG.E R2, desc[UR10][R2.64] ;  /* 0x0000000a02027981 */ /* 0x000ea2000c1e1900 */
[----:B------:R-:W0:Y:S01]  /*1350*/  I2F.U32.RP R6, R13 ;  /* 0x0000000d00067306 */ /* 0x000e220000209000 */
[----:B------:R-:W-:-:S07]  /*1360*/  ISETP.NE.U32.AND P2, PT, R13, RZ, PT ;  /* 0x000000ff0d00720c */ /* 0x000fce0003f45070 */
[----:B0-----:R-:W0:Y:S02]  /*1370*/  MUFU.RCP R6, R6 ;  /* 0x0000000600067308 */ /* 0x001e240000001000 */
[----:B0-----:R-:W-:-:S06]  /*1380*/  IADD3 R4, PT, PT, R6, 0xffffffe, RZ ;  /* 0x0ffffffe06047810 */ /* 0x001fcc0007ffe0ff */
[----:B------:R0:W1:Y:S02]  /*1390*/  F2I.FTZ.U32.TRUNC.NTZ R5, R4 ;  /* 0x0000000400057305 */ /* 0x000064000021f000 */
[----:B0-----:R-:W-:Y:S02]  /*13a0*/  HFMA2 R4, -RZ, RZ, 0, 0 ;  /* 0x00000000ff047431 */ /* 0x001fe400000001ff */
[----:B-1----:R-:W-:-:S04]  /*13b0*/  IMAD.MOV R8, RZ, RZ, -R5 ;  /* 0x000000ffff087224 */ /* 0x002fc800078e0a05 */
[----:B------:R-:W-:-:S04]  /*13c0*/  IMAD R9, R8, R13, RZ ;  /* 0x0000000d08097224 */ /* 0x000fc800078e02ff */
[----:B------:R-:W-:-:S06]  /*13d0*/  IMAD.HI.U32 R5, R5, R9, R4 ;  /* 0x0000000905057227 */ /* 0x000fcc00078e0004 */
[----:B--2---:R-:W-:-:S04]  /*13e0*/  IMAD.HI.U32 R5, R5, R2, RZ ;  /* 0x0000000205057227 */ /* 0x004fc800078e00ff */
[----:B------:R-:W-:-:S04]  /*13f0*/  IMAD.MOV R3, RZ, RZ, -R5 ;  /* 0x000000ffff037224 */ /* 0x000fc800078e0a05 */
[----:B------:R-:W-:-:S05]  /*1400*/  IMAD R2, R13, R3, R2 ;  /* 0x000000030d027224 */ /* 0x000fca00078e0202 */
[----:B------:R-:W-:-:S13]  /*1410*/  ISETP.GE.U32.AND P0, PT, R2, R13, PT ;  /* 0x0000000d0200720c */ /* 0x000fda0003f06070 */
[----:B------:R-:W-:Y:S01]  /*1420*/  @P0 IADD3 R2, PT, PT, R2, -R13, RZ ;  /* 0x8000000d02020210 */ /* 0x000fe20007ffe0ff */
[----:B------:R-:W-:-:S03]  /*1430*/  @P0 VIADD R5, R5, 0x1 ;  /* 0x0000000105050836 */ /* 0x000fc60000000000 */
[----:B------:R-:W-:Y:S02]  /*1440*/  ISETP.GE.U32.AND P1, PT, R2, R13, PT ;  /* 0x0000000d0200720c */ /* 0x000fe40003f26070 */
[----:B------:R-:W0:Y:S11]  /*1450*/  LDC.64 R2, c[0x0][0x390] ;  /* 0x0000e400ff027b82 */ /* 0x000e360000000a00 */
[----:B------:R-:W-:-:S02]  /*1460*/  @P1 IADD3 R5, PT, PT, R5, 0x1, RZ ;  /* 0x0000000105051810 */ /* 0x000fc40007ffe0ff */
[----:B------:R-:W-:-:S05]  /*1470*/  @!P2 LOP3.LUT R5, RZ, R13, RZ, 0x33, !PT ;  /* 0x0000000dff05a212 */ /* 0x000fca00078e33ff */
[----:B------:R-:W-:-:S04]  /*1480*/  IMAD R5, R0, UR9, R5 ;  /* 0x0000000900057c24 */ /* 0x000fc8000f8e0205 */
[----:B0-----:R-:W-:-:S06]  /*1490*/  IMAD.WIDE R2, R5, 0x4, R2 ;  /* 0x0000000405027825 */ /* 0x001fcc00078e0202 */
[----:B------:R-:W2:Y:S02]  /*14a0*/  LDG.E R3, desc[UR10][R2.64] ;  /* 0x0000000a02037981 */ /* 0x000ea4000c1e1900 */
[----:B--2---:R-:W-:-:S07]  /*14b0*/  FADD R14, R14, R3 ;  /* 0x000000030e0e7221 */ /* 0x004fce0000000000 */
.L_x_5:
[----:B------:R0:W1:Y:S02]  /*14c0*/  F2F.F64.F32 R8, R14 ;  /* 0x0000000e00087310 */ /* 0x0000640000201800 */
.L_x_2:
[----:B------:R-:W2:Y:S01]  /*14d0*/  LDCU UR4, c[0x0][0x384] ;  /* 0x00007080ff0477ac */ /* 0x000ea20008000800 */
[----:B------:R-:W-:Y:S01]  /*14e0*/  IMAD.MOV.U32 R2, RZ, RZ, 0x1 ;  /* 0x00000001ff027424 */ /* 0x000fe200078e00ff */
[----:B-1----:R-:W-:Y:S01]  /*14f0*/  FSETP.GEU.AND P1, PT, |R9|, 6.5827683646048100446e-37, PT ;  /* 0x036000000900780b */ /* 0x002fe20003f2e200 */
[----:B------:R-:W-:Y:S01]  /*1500*/  BSSY.RECONVERGENT B0, `(.L_x_8) ;  /* 0x0000012000007945 */ /* 0x000fe20003800200 */
[----:B--2---:R-:W1:Y:S08]  /*1510*/  I2F.F64 R4, UR4 ;  /* 0x0000000400047d12 */ /* 0x004e700008201c00 */
[----:B-1----:R-:W1:Y:S02]  /*1520*/  MUFU.RCP64H R3, R5 ;  /* 0x0000000500037308 */ /* 0x002e640000001800 */
[----:B-1----:R-:W-:-:S08]  /*1530*/  DFMA R10, -R4, R2, 1 ;  /* 0x3ff00000040a742b */ /* 0x002fd00000000102 */
[----:B------:R-:W-:-:S08]  /*1540*/  DFMA R10, R10, R10, R10 ;  /* 0x0000000a0a0a722b */ /* 0x000fd0000000000a */
[----:B------:R-:W-:-:S08]  /*1550*/  DFMA R10, R2, R10, R2 ;  /* 0x0000000a020a722b */ /* 0x000fd00000000002 */
[----:B------:R-:W-:-:S08]  /*1560*/  DFMA R2, -R4, R10, 1 ;  /* 0x3ff000000402742b */ /* 0x000fd0000000010a */
[----:B------:R-:W-:-:S08]  /*1570*/  DFMA R2, R10, R2, R10 ;  /* 0x000000020a02722b */ /* 0x000fd0000000000a */
[----:B------:R-:W-:-:S08]  /*1580*/  DMUL R10, R8, R2 ;  /* 0x00000002080a7228 */ /* 0x000fd00000000000 */
[----:B------:R-:W-:-:S08]  /*1590*/  DFMA R12, -R4, R10, R8 ;  /* 0x0000000a040c722b */ /* 0x000fd00000000108 */
[----:B------:R-:W-:-:S10]  /*15a0*/  DFMA R2, R2, R12, R10 ;  /* 0x0000000c0202722b */ /* 0x000fd4000000000a */
[----:B------:R-:W-:-:S05]  /*15b0*/  FFMA R6, RZ, R5, R3 ;  /* 0x00000005ff067223 */ /* 0x000fca0000000003 */
[----:B------:R-:W-:-:S13]  /*15c0*/  FSETP.GT.AND P0, PT, |R6|, 1.469367938527859385e-39, PT ;  /* 0x001000000600780b */ /* 0x000fda0003f04200 */
[----:B------:R-:W-:Y:S05]  /*15d0*/  @P0 BRA P1, `(.L_x_9) ;  /* 0x0000000000100947 */ /* 0x000fea0000800000 */
[----:B------:R-:W-:-:S07]  /*15e0*/  MOV R6, 0x1600 ;  /* 0x0000160000067802 */ /* 0x000fce0000000f00 */
[----:B0-----:R-:W-:Y:S05]  /*15f0*/  CALL.REL.NOINC `($__internal_0_$__cuda_sm20_div_rn_f64_full) ;  /* 0x0000000000247944 */ /* 0x001fea0003c00000 */
[----:B------:R-:W-:Y:S01]  /*1600*/  MOV R2, R12 ;  /* 0x0000000c00027202 */ /* 0x000fe20000000f00 */
[----:B------:R-:W-:-:S07]  /*1610*/  IMAD.MOV.U32 R3, RZ, RZ, R13 ;  /* 0x000000ffff037224 */ /* 0x000fce00078e000d */
.L_x_9:
[----:B------:R-:W-:Y:S05]  /*1620*/  BSYNC.RECONVERGENT B0 ;  /* 0x0000000000007941 */ /* 0x000fea0003800200 */
.L_x_8:
[----:B------:R-:W1:Y:S01]  /*1630*/  LDC.64 R4, c[0x0][0x398] ;  /* 0x0000e600ff047b82 */ /* 0x000e620000000a00 */
[----:B------:R-:W2:Y:S02]  /*1640*/  LDCU UR4, c[0x0][0x388] ;  /* 0x00007100ff0477ac */ /* 0x000ea40008000800 */
[----:B--2---:R-:W-:-:S04]  /*1650*/  IMAD R7, R0, UR4, R7 ;  /* 0x0000000400077c24 */ /* 0x004fc8000f8e0207 */
[----:B-1----:R-:W-:-:S05]  /*1660*/  IMAD.WIDE.U32 R4, R7, 0x8, R4 ;  /* 0x0000000807047825 */ /* 0x002fca00078e0004 */
[----:B------:R-:W-:Y:S01]  /*1670*/  STG.E.64 desc[UR10][R4.64], R2 ;  /* 0x0000000204007986 */ /* 0x000fe2000c101b0a */
[----:B------:R-:W-:Y:S05]  /*1680*/  EXIT ;  /* 0x000000000000794d */ /* 0x000fea0003800000 */
        .weak           $__internal_0_$__cuda_sm20_div_rn_f64_full
        .type           $__internal_0_$__cuda_sm20_div_rn_f64_full,@function
        .size           $__internal_0_$__cuda_sm20_div_rn_f64_full,($__internal_1_$__cuda_sm20_div_s64 - $__internal_0_$__cuda_sm20_div_rn_f64_full)
$__internal_0_$__cuda_sm20_div_rn_f64_full:
[C---:B------:R-:W-:Y:S01]  /*1690*/  FSETP.GEU.AND P0, PT, |R5|.reuse, 1.469367938527859385e-39, PT ;  /* 0x001000000500780b */ /* 0x040fe20003f0e200 */
[----:B------:R-:W-:Y:S01]  /*16a0*/  IMAD.MOV.U32 R10, RZ, RZ, 0x1 ;  /* 0x00000001ff0a7424 */ /* 0x000fe200078e00ff */
[----:B------:R-:W-:Y:S01]  /*16b0*/  LOP3.LUT R2, R5, 0x800fffff, RZ, 0xc0, !PT ;  /* 0x800fffff05027812 */ /* 0x000fe200078ec0ff */
[----:B------:R-:W-:Y:S01]  /*16c0*/  BSSY.RECONVERGENT B1, `(.L_x_10) ;  /* 0x0000055000017945 */ /* 0x000fe20003800200 */
[C---:B------:R-:W-:Y:S02]  /*16d0*/  FSETP.GEU.AND P2, PT, |R9|.reuse, 1.469367938527859385e-39, PT ;  /* 0x001000000900780b */ /* 0x040fe40003f4e200 */
[----:B------:R-:W-:Y:S02]  /*16e0*/  LOP3.LUT R3, R2, 0x3ff00000, RZ, 0xfc, !PT ;  /* 0x3ff0000002037812 */ /* 0x000fe400078efcff */
[----:B------:R-:W-:Y:S02]  /*16f0*/  MOV R2, R4 ;  /* 0x0000000400027202 */ /* 0x000fe40000000f00 */
[----:B------:R-:W-:-:S03]  /*1700*/  LOP3.LUT R12, R9, 0x7ff00000, RZ, 0xc0, !PT ;  /* 0x7ff00000090c7812 */ /* 0x000fc600078ec0ff */
[----:B------:R-:W-:-:S04]  /*1710*/  @!P0 DMUL R2, R4, 8.98846567431157953865e+307 ;  /* 0x7fe0000004028828 */ /* 0x000fc80000000000 */
[----:B------:R-:W-:Y:S02]  /*1720*/  @!P2 LOP3.LUT R13, R5, 0x7ff00000, RZ, 0xc0, !PT ;  /* 0x7ff00000050da812 */ /* 0x000fe400078ec0ff */
[----:B------:R-:W0:Y:S01]  /*1730*/  MUFU.RCP64H R11, R3 ;  /* 0x00000003000b7308 */ /* 0x000e220000001800 */
[----:B------:R-:W-:Y:S02]  /*1740*/  @!P2 MOV R18, RZ ;  /* 0x000000ff0012a202 */ /* 0x000fe40000000f00 */
[----:B------:R-:W-:Y:S02]  /*1750*/  @!P2 ISETP.GE.U32.AND P3, PT, R12, R13, PT ;  /* 0x0000000d0c00a20c */ /* 0x000fe40003f66070 */
[----:B------:R-:W-:-:S04]  /*1760*/  MOV R13, 0x1ca00000 ;  /* 0x1ca00000000d7802 */ /* 0x000fc80000000f00 */
[----:B------:R-:W-:-:S04]  /*1770*/  @!P2 SEL R19, R13, 0x63400000, !P3 ;  /* 0x634000000d13a807 */ /* 0x000fc80005800000 */
[----:B------:R-:W-:Y:S01]  /*1780*/  @!P2 LOP3.LUT R19, R19, 0x80000000, R9, 0xf8, !PT ;  /* 0x800000001313a812 */ /* 0x000fe200078ef809 */
[----:B0-----:R-:W-:-:S03]  /*1790*/  DFMA R14, R10, -R2, 1 ;  /* 0x3ff000000a0e742b */ /* 0x001fc60000000802 */
[----:B------:R-:W-:-:S05]  /*17a0*/  @!P2 LOP3.LUT R19, R19, 0x100000, RZ, 0xfc, !PT ;  /* 0x001000001313a812 */ /* 0x000fca00078efcff */
[----:B------:R-:W-:Y:S01]  /*17b0*/  DFMA R16, R14, R14, R14 ;  /* 0x0000000e0e10722b */ /* 0x000fe2000000000e */
[----:B------:R-:W-:-:S04]  /*17c0*/  LOP3.LUT R15, R5, 0x7ff00000, RZ, 0xc0, !PT ;  /* 0x7ff00000050f7812 */ /* 0x000fc800078ec0ff */
[----:B------:R-:W-:-:S03]  /*17d0*/  ISETP.GE.U32.AND P1, PT, R12, R15, PT ;  /* 0x0000000f0c00720c */ /* 0x000fc60003f26070 */
[----:B------:R-:W-:Y:S01]  /*17e0*/  DFMA R16, R10, R16, R10 ;  /* 0x000000100a10722b */ /* 0x000fe2000000000a */
[----:B------:R-:W-:Y:S01]  /*17f0*/  SEL R11, R13, 0x63400000, !P1 ;  /* 0x634000000d0b7807 */ /* 0x000fe20004800000 */
[----:B------:R-:W-:-:S03]  /*1800*/  IMAD.MOV.U32 R10, RZ, RZ, R8 ;  /* 0x000000ffff0a7224 */ /* 0x000fc600078e0008 */
[----:B------:R-:W-:-:S03]  /*1810*/  LOP3.LUT R11, R11, 0x800fffff, R9, 0xf8, !PT ;  /* 0x800fffff0b0b7812 */ /* 0x000fc600078ef809 */
[----:B------:R-:W-:-:S03]  /*1820*/  DFMA R20, R16, -R2, 1 ;  /* 0x3ff000001014742b */ /* 0x000fc60000000802 */
[----:B------:R-:W-:-:S05]  /*1830*/  @!P2 DFMA R10, R10, 2, -R18 ;  /* 0x400000000a0aa82b */ /* 0x000fca0000000812 */
[----:B------:R-:W-:Y:S01]  /*1840*/  DFMA R16, R16, R20, R16 ;  /* 0x000000141010722b */ /* 0x000fe20000000010 */
[----:B------:R-:W-:Y:S01]  /*1850*/  IMAD.MOV.U32 R21, RZ, RZ, R12 ;  /* 0x000000ffff157224 */ /* 0x000fe200078e000c */
[----:B------:R-:W-:Y:S02]  /*1860*/  MOV R20, R15 ;  /* 0x0000000f00147202 */ /* 0x000fe40000000f00 */
[----:B------:R-:W-:Y:S02]  /*1870*/  @!P0 LOP3.LUT R20, R3, 0x7ff00000, RZ, 0xc0, !PT ;  /* 0x7ff0000003148812 */ /* 0x000fe400078ec0ff */
[----:B------:R-:W-:Y:S02]  /*1880*/  @!P2 LOP3.LUT R21, R11, 0x7ff00000, RZ, 0xc0, !PT ;  /* 0x7ff000000b15a812 */ /* 0x000fe400078ec0ff */
[----:B------:R-:W-:Y:S01]  /*1890*/  DMUL R18, R16, R10 ;  /* 0x0000000a10127228 */ /* 0x000fe20000000000 */
[----:B------:R-:W-:Y:S02]  /*18a0*/  IADD3 R23, PT, PT, R20, -0x1, RZ ;  /* 0xffffffff14177810 */ /* 0x000fe40007ffe0ff */
[----:B------:R-:W-:-:S05]  /*18b0*/  VIADD R22, R21, 0xffffffff ;  /* 0xffffffff15167836 */ /* 0x000fca0000000000 */
[----:B------:R-:W-:Y:S01]  /*18c0*/  DFMA R14, R18, -R2, R10 ;  /* 0x80000002120e722b */ /* 0x000fe2000000000a */
[----:B------:R-:W-:-:S04]  /*18d0*/  ISETP.GT.U32.AND P0, PT, R22, 0x7feffffe, PT ;  /* 0x7feffffe1600780c */ /* 0x000fc80003f04070 */
[----:B------:R-:W-:-:S03]  /*18e0*/  ISETP.GT.U32.OR P0, PT, R23, 0x7feffffe, P0 ;  /* 0x7feffffe1700780c */ /* 0x000fc60000704470 */
[----:B------:R-:W-:-:S10]  /*18f0*/  DFMA R14, R16, R14, R18 ;  /* 0x0000000e100e722b */ /* 0x000fd40000000012 */
[----:B------:R-:W-:Y:S05]  /*1900*/  @P0 BRA `(.L_x_11) ;  /* 0x00000000006c0947 */ /* 0x000fea0003800000 */
[----:B------:R-:W-:-:S04]  /*1910*/  LOP3.LUT R9, R5, 0x7ff00000, RZ, 0xc0, !PT ;  /* 0x7ff0000005097812 */ /* 0x000fc800078ec0ff */
[CC--:B------:R-:W-:Y:S02]  /*1920*/  VIADDMNMX R8, R12.reuse, -R9.reuse, 0xb9600000, !PT ;  /* 0xb96000000c087446 */ /* 0x0c0fe40007800909 */
[----:B------:R-:W-:Y:S02]  /*1930*/  ISETP.GE.U32.AND P0, PT, R12, R9, PT ;  /* 0x000000090c00720c */ /* 0x000fe40003f06070 */
[----:B------:R-:W-:Y:S02]  /*1940*/  VIMNMX R8, PT, PT, R8, 0x46a00000, PT ;  /* 0x46a0000008087848 */ /* 0x000fe40003fe0100 */
[----:B------:R-:W-:-:S05]  /*1950*/  SEL R13, R13, 0x63400000, !P0 ;  /* 0x634000000d0d7807 */ /* 0x000fca0004000000 */
[----:B------:R-:W-:Y:S02]  /*1960*/  IMAD.IADD R16, R8, 0x1, -R13 ;  /* 0x0000000108107824 */ /* 0x000fe400078e0a0d */
[----:B------:R-:W-:-:S03]  /*1970*/  IMAD.MOV.U32 R8, RZ, RZ, RZ ;  /* 0x000000ffff087224 */ /* 0x000fc600078e00ff */
[----:B------:R-:W-:-:S06]  /*1980*/  IADD3 R9, PT, PT, R16, 0x7fe00000, RZ ;  /* 0x7fe0000010097810 */ /* 0x000fcc0007ffe0ff */
[----:B------:R-:W-:-:S10]  /*1990*/  DMUL R12, R14, R8 ;  /* 0x000000080e0c7228 */ /* 0x000fd40000000000 */
[----:B------:R-:W-:-:S13]  /*19a0*/  FSETP.GTU.AND P0, PT, |R13|, 1.469367938527859385e-39, PT ;  /* 0x001000000d00780b */ /* 0x000fda0003f0c200 */
[----:B------:R-:W-:Y:S05]  /*19b0*/  @P0 BRA `(.L_x_12) ;  /* 0x0000000000940947 */ /* 0x000fea0003800000 */
[----:B------:R-:W-:Y:S01]  /*19c0*/  DFMA R2, R14, -R2, R10 ;  /* 0x800000020e02722b */ /* 0x000fe2000000000a */
[----:B------:R-:W-:-:S09]  /*19d0*/  MOV R8, RZ ;  /* 0x000000ff00087202 */ /* 0x000fd20000000f00 */
[C---:B------:R-:W-:Y:S02]  /*19e0*/  FSETP.NEU.AND P0, PT, R3.reuse, RZ, PT ;  /* 0x000000ff0300720b */ /* 0x040fe40003f0d000 */
[----:B------:R-:W-:-:S04]  /*19f0*/  LOP3.LUT R5, R3, 0x80000000, R5, 0x48, !PT ;  /* 0x8000000003057812 */ /* 0x000fc800078e4805 */
[----:B------:R-:W-:-:S07]  /*1a00*/  LOP3.LUT R9, R5, R9, RZ, 0xfc, !PT ;  /* 0x0000000905097212 */ /* 0x000fce00078efcff */
[----:B------:R-:W-:Y:S05]  /*1a10*/  @!P0 BRA `(.L_x_12) ;  /* 0x00000000007c8947 */ /* 0x000fea0003800000 */
[----:B------:R-:W-:Y:S01]  /*1a20*/  IMAD.MOV R3, RZ, RZ, -R16 ;  /* 0x000000ffff037224 */ /* 0x000fe200078e0a10 */
[----:B------:R-:W-:Y:S01]  /*1a30*/  MOV R2, RZ ;  /* 0x000000ff00027202 */ /* 0x000fe20000000f00 */
[----:B------:R-:W-:-:S05]  /*1a40*/  DMUL.RP R8, R14, R8 ;  /* 0x000000080e087228 */ /* 0x000fca0000008000 */
[----:B------:R-:W-:-:S05]  /*1a50*/  DFMA R2, R12, -R2, R14 ;  /* 0x800000020c02722b */ /* 0x000fca000000000e */
[----:B------:R-:W-:Y:S02]  /*1a60*/  LOP3.LUT R5, R9, R5, RZ, 0x3c, !PT ;  /* 0x0000000509057212 */ /* 0x000fe400078e3cff */
[----:B------:R-:W-:-:S04]  /*1a70*/  IADD3 R2, PT, PT, -R16, -0x43300000, RZ ;  /* 0xbcd0000010027810 */ /* 0x000fc80007ffe1ff */
[----:B------:R-:W-:-:S04]  /*1a80*/  FSETP.NEU.AND P0, PT, |R3|, R2, PT ;  /* 0x000000020300720b */ /* 0x000fc80003f0d200 */
[----:B------:R-:W-:Y:S02]  /*1a90*/  FSEL R12, R8, R12, !P0 ;  /* 0x0000000c080c7208 */ /* 0x000fe40004000000 */
[----:B------:R-:W-:Y:S01]  /*1aa0*/  FSEL R13, R5, R13, !P0 ;  /* 0x0000000d050d7208 */ /* 0x000fe20004000000 */
[----:B------:R-:W-:Y:S06]  /*1ab0*/  BRA `(.L_x_12) ;  /* 0x0000000000547947 */ /* 0x000fec0003800000 */
.L_x_11:
[----:B------:R-:W-:-:S14]  /*1ac0*/  DSETP.NAN.AND P0, PT, R8, R8, PT ;  /* 0x000000080800722a */ /* 0x000fdc0003f08000 */
[----:B------:R-:W-:Y:S05]  /*1ad0*/  @P0 BRA `(.L_x_13) ;  /* 0x0000000000440947 */ /* 0x000fea0003800000 */
[----:B------:R-:W-:-:S14]  /*1ae0*/  DSETP.NAN.AND P0, PT, R4, R4, PT ;  /* 0x000000040400722a */ /* 0x000fdc0003f08000 */
[----:B------:R-:W-:Y:S05]  /*1af0*/  @P0 BRA `(.L_x_14) ;  /* 0x0000000000300947 */ /* 0x000fea0003800000 */
[----:B------:R-:W-:Y:S01]  /*1b00*/  ISETP.NE.AND P0, PT, R21, R20, PT ;  /* 0x000000141500720c */ /* 0x000fe20003f05270 */
[----:B------:R-:W-:Y:S01]  /*1b10*/  IMAD.MOV.U32 R12, RZ, RZ, 0x0 ;  /* 0x00000000ff0c7424 */ /* 0x000fe200078e00ff */
[----:B------:R-:W-:-:S11]  /*1b20*/  MOV R13, 0xfff80000 ;  /* 0xfff80000000d7802 */ /* 0x000fd60000000f00 */
[----:B------:R-:W-:Y:S05]  /*1b30*/  @!P0 BRA `(.L_x_12) ;  /* 0x0000000000348947 */ /* 0x000fea0003800000 */
[----:B------:R-:W-:Y:S02]  /*1b40*/  ISETP.NE.AND P0, PT, R21, 0x7ff00000, PT ;  /* 0x7ff000001500780c */ /* 0x000fe40003f05270 */
[----:B------:R-:W-:Y:S02]  /*1b50*/  LOP3.LUT R13, R9, 0x80000000, R5, 0x48, !PT ;  /* 0x80000000090d7812 */ /* 0x000fe400078e4805 */
[----:B------:R-:W-:-:S13]  /*1b60*/  ISETP.EQ.OR P0, PT, R20, RZ, !P0 ;  /* 0x000000ff1400720c */ /* 0x000fda0004702670 */
[----:B------:R-:W-:Y:S01]  /*1b70*/  @P0 LOP3.LUT R2, R13, 0x7ff00000, RZ, 0xfc, !PT ;  /* 0x7ff000000d020812 */ /* 0x000fe200078efcff */
[----:B------:R-:W-:Y:S01]  /*1b80*/  @!P0 IMAD.MOV.U32 R12, RZ, RZ, RZ ;  /* 0x000000ffff0c8224 */ /* 0x000fe200078e00ff */
[----:B------:R-:W-:-:S03]  /*1b90*/  @P0 MOV R12, RZ ;  /* 0x000000ff000c0202 */ /* 0x000fc60000000f00 */
[----:B------:R-:W-:Y:S01]  /*1ba0*/  @P0 IMAD.MOV.U32 R13, RZ, RZ, R2 ;  /* 0x000000ffff0d0224 */ /* 0x000fe200078e0002 */
[----:B------:R-:W-:Y:S06]  /*1bb0*/  BRA `(.L_x_12) ;  /* 0x0000000000147947 */ /* 0x000fec0003800000 */
.L_x_14:
[----:B------:R-:W-:Y:S02]  /*1bc0*/  LOP3.LUT R13, R5, 0x80000, RZ, 0xfc, !PT ;  /* 0x00080000050d7812 */ /* 0x000fe400078efcff */
[----:B------:R-:W-:Y:S01]  /*1bd0*/  MOV R12, R4 ;  /* 0x00000004000c7202 */ /* 0x000fe20000000f00 */
[----:B------:R-:W-:Y:S06]  /*1be0*/  BRA `(.L_x_12) ;  /* 0x0000000000087947 */ /* 0x000fec0003800000 */
.L_x_13:
[----:B------:R-:W-:Y:S01]  /*1bf0*/  LOP3.LUT R13, R9, 0x80000, RZ, 0xfc, !PT ;  /* 0x00080000090d7812 */ /* 0x000fe200078efcff */
[----:B------:R-:W-:-:S07]  /*1c00*/  IMAD.MOV.U32 R12, RZ, RZ, R8 ;  /* 0x000000ffff0c7224 */ /* 0x000fce00078e0008 */
.L_x_12:
[----:B------:R-:W-:Y:S05]  /*1c10*/  BSYNC.RECONVERGENT B1 ;  /* 0x0000000000017941 */ /* 0x000fea0003800200 */
.L_x_10:
[----:B------:R-:W-:Y:S01]  /*1c20*/  MOV R2, R6 ;  /* 0x0000000600027202 */ /* 0x000fe20000000f00 */
[----:B------:R-:W-:-:S04]  /*1c30*/  IMAD.MOV.U32 R3, RZ, RZ, 0x0 ;  /* 0x00000000ff037424 */ /* 0x000fc800078e00ff */
[----:B------:R-:W-:Y:S05]  /*1c40*/  RET.REL.NODEC R2 `(_ZN15astroaccelerate10bootstrap3EiiiPfPdPj) ;  /* 0xffffffe002ec7950 */ /* 0x000fea0003c3ffff */
        .weak           $__internal_1_$__cuda_sm20_div_s64
        .type           $__internal_1_$__cuda_sm20_div_s64,@function
        .size           $__internal_1_$__cuda_sm20_div_s64,(.L_x_47 - $__internal_1_$__cuda_sm20_div_s64)
$__internal_1_$__cuda_sm20_div_s64:
[----:B------:R-:W0:Y:S01]  /*1c50*/  LDC R5, c[0x0][0x380] ;  /* 0x0000e000ff057b82 */ /* 0x000e220000000800 */
[----:B------:R-:W-:Y:S02]  /*1c60*/  ISETP.GE.AND P1, PT, R4, RZ, PT ;  /* 0x000000ff0400720c */ /* 0x000fe40003f26270 */
[----:B0-----:R-:W-:-:S04]  /*1c70*/  IADD3 R2, P0, PT, RZ, -R5, RZ ;  /* 0x80000005ff027210 */ /* 0x001fc80007f1e0ff */
[-C--:B------:R-:W-:Y:S02]  /*1c80*/  IADD3.X R3, PT, PT, RZ, ~R4.reuse, RZ, P0, !PT ;  /* 0x80000004ff037210 */ /* 0x080fe400007fe4ff */
[----:B------:R-:W-:Y:S02]  /*1c90*/  SEL R2, R2, R5, !P1 ;  /* 0x0000000502027207 */ /* 0x000fe40004800000 */
[----:B------:R-:W-:-:S04]  /*1ca0*/  SEL R3, R3, R4, !P1 ;  /* 0x0000000403037207 */ /* 0x000fc80004800000 */
[----:B------:R-:W0:Y:S08]  /*1cb0*/  I2F.U64.RP R10, R2 ;  /* 0x00000002000a7312 */ /* 0x000e300000309000 */
[----:B0-----:R-:W0:Y:S02]  /*1cc0*/  MUFU.RCP R10, R10 ;  /* 0x0000000a000a7308 */ /* 0x001e240000001000 */
[----:B0-----:R-:W-:-:S06]  /*1cd0*/  VIADD R6, R10, 0x1ffffffe ;  /* 0x1ffffffe0a067836 */ /* 0x001fcc0000000000 */
[----:B------:R-:W0:Y:S02]  /*1ce0*/  F2I.U64.TRUNC R6, R6 ;  /* 0x0000000600067311 */ /* 0x000e24000020d800 */
[----:B0-----:R-:W-:-:S04]  /*1cf0*/  IMAD.WIDE.U32 R8, R6, R2, RZ ;  /* 0x0000000206087225 */ /* 0x001fc800078e00ff */
[----:B------:R-:W-:Y:S01]  /*1d00*/  IMAD R9, R6, R3, R9 ;  /* 0x0000000306097224 */ /* 0x000fe200078e0209 */
[----:B------:R-:W-:-:S03]  /*1d10*/  IADD3 R11, P0, PT, RZ, -R8, RZ ;  /* 0x80000008ff0b7210 */ /* 0x000fc60007f1e0ff */
[----:B------:R-:W-:Y:S02]  /*1d20*/  IMAD R9, R7, R2, R9 ;  /* 0x0000000207097224 */ /* 0x000fe400078e0209 */
[----:B------:R-:W-:-:S03]  /*1d30*/  IMAD.HI.U32 R8, R6, R11, RZ ;  /* 0x0000000b06087227 */ /* 0x000fc600078e00ff */
[----:B------:R-:W-:Y:S01]  /*1d40*/  IADD3.X R13, PT, PT, RZ, ~R9, RZ, P0, !PT ;  /* 0x80000009ff0d7210 */ /* 0x000fe200007fe4ff */
[----:B------:R-:W-:-:S04]  /*1d50*/  IMAD.MOV.U32 R9, RZ, RZ, R6 ;  /* 0x000000ffff097224 */ /* 0x000fc800078e0006 */
[----:B------:R-:W-:-:S04]  /*1d60*/  IMAD.WIDE.U32 R8, P0, R6, R13, R8 ;  /* 0x0000000d06087225 */ /* 0x000fc80007800008 */
[C---:B------:R-:W-:Y:S02]  /*1d70*/  IMAD R15, R7.reuse, R13, RZ ;  /* 0x0000000d070f7224 */ /* 0x040fe400078e02ff */
[----:B------:R-:W-:-:S04]  /*1d80*/  IMAD.HI.U32 R8, P2, R7, R11, R8 ;  /* 0x0000000b07087227 */ /* 0x000fc80007840008 */
[----:B------:R-:W-:Y:S01]  /*1d90*/  IMAD.HI.U32 R13, R7, R13, RZ ;  /* 0x0000000d070d7227 */ /* 0x000fe200078e00ff */
[----:B------:R-:W-:-:S04]  /*1da0*/  IADD3 R9, P3, PT, R15, R8, RZ ;  /* 0x000000080f097210 */ /* 0x000fc80007f7e0ff */
[----:B------:R-:W-:Y:S01]  /*1db0*/  IADD3.X R8, PT, PT, R13, R7, RZ, P0, !PT ;  /* 0x000000070d087210 */ /* 0x000fe200007fe4ff */
[----:B------:R-:W-:-:S03]  /*1dc0*/  IMAD.WIDE.U32 R6, R9, R2, RZ ;  /* 0x0000000209067225 */ /* 0x000fc600078e00ff */
[----:B------:R-:W-:Y:S01]  /*1dd0*/  IADD3.X R11, PT, PT, RZ, RZ, R8, P3, P2 ;  /* 0x000000ffff0b7210 */ /* 0x000fe20001fe4408 */
[----:B------:R-:W-:Y:S01]  /*1de0*/  IMAD R7, R9, R3, R7 ;  /* 0x0000000309077224 */ /* 0x000fe200078e0207 */
[----:B------:R-:W-:-:S03]  /*1df0*/  IADD3 R13, P0, PT, RZ, -R6, RZ ;  /* 0x80000006ff0d7210 */ /* 0x000fc60007f1e0ff */
[----:B------:R-:W-:Y:S02]  /*1e00*/  IMAD R7, R11, R2, R7 ;  /* 0x000000020b077224 */ /* 0x000fe400078e0207 */
[----:B------:R-:W-:-:S04]  /*1e10*/  IMAD.HI.U32 R8, R9, R13, RZ ;  /* 0x0000000d09087227 */ /* 0x000fc800078e00ff */
[----:B------:R-:W-:Y:S02]  /*1e20*/  IMAD.X R6, RZ, RZ, ~R7, P0 ;  /* 0x000000ffff067224 */ /* 0x000fe400000e0e07 */
[----:B------:R-:W-:Y:S02]  /*1e30*/  IMAD.MOV.U32 R7, RZ, RZ, RZ ;  /* 0x000000ffff077224 */ /* 0x000fe400078e00ff */
[----:B------:R-:W-:-:S04]  /*1e40*/  IMAD.WIDE.U32 R8, P0, R9, R6, R8 ;  /* 0x0000000609087225 */ /* 0x000fc80007800008 */
[C---:B------:R-:W-:Y:S02]  /*1e50*/  IMAD R10, R11.reuse, R6, RZ ;  /* 0x000000060b0a7224 */ /* 0x040fe400078e02ff */
[----:B------:R-:W-:-:S04]  /*1e60*/  IMAD.HI.U32 R9, P2, R11, R13, R8 ;  /* 0x0000000d0b097227 */ /* 0x000fc80007840008 */
[----:B------:R-:W-:Y:S01]  /*1e70*/  IMAD.HI.U32 R8, R11, R6, RZ ;  /* 0x000000060b087227 */ /* 0x000fe200078e00ff */
[----:B------:R-:W-:-:S04]  /*1e80*/  IADD3 R9, P3, PT, R10, R9, RZ ;  /* 0x000000090a097210 */ /* 0x000fc80007f7e0ff */
[----:B------:R-:W-:Y:S01]  /*1e90*/  IADD3.X R11, PT, PT, R8, R11, RZ, P0, !PT ;  /* 0x0000000b080b7210 */ /* 0x000fe200007fe4ff */
[----:B------:R-:W-:-:S03]  /*1ea0*/  IMAD.HI.U32 R6, R9, -0x1, RZ ;  /* 0xffffffff09067827 */ /* 0x000fc600078e00ff */
[----:B------:R-:W-:Y:S01]  /*1eb0*/  IADD3.X R11, PT, PT, RZ, RZ, R11, P3, P2 ;  /* 0x000000ffff0b7210 */ /* 0x000fe20001fe440b */
[----:B------:R-:W-:-:S04]  /*1ec0*/  IMAD.WIDE.U32 R6, RZ, R9, R6 ;  /* 0x00000009ff067225 */ /* 0x000fc800078e0006 */
[----:B------:R-:W-:-:S05]  /*1ed0*/  IMAD.HI.U32 R6, P0, R11, -0x1, R6 ;  /* 0xffffffff0b067827 */ /* 0x000fca0007800006 */
[----:B------:R-:W-:Y:S02]  /*1ee0*/  IADD3 R9, P2, PT, RZ, R6, RZ ;  /* 0x00000006ff097210 */ /* 0x000fe40007f5e0ff */
[----:B------:R-:W-:-:S03]  /*1ef0*/  IADD3.X R8, PT, PT, RZ, RZ, RZ, P0, !PT ;  /* 0x000000ffff087210 */ /* 0x000fc600007fe4ff */
[----:B------:R-:W-:-:S04]  /*1f00*/  IMAD.WIDE.U32 R6, R9, R2, RZ ;  /* 0x0000000209067225 */ /* 0x000fc800078e00ff */
[----:B------:R-:W-:Y:S01]  /*1f10*/  IMAD.X R11, RZ, RZ, R8, P2 ;  /* 0x000000ffff0b7224 */ /* 0x000fe200010e0608 */
[----:B------:R-:W-:Y:S01]  /*1f20*/  IADD3 R13, P2, PT, -R6, -0x1, RZ ;  /* 0xffffffff060d7810 */ /* 0x000fe20007f5e1ff */
[C---:B------:R-:W-:Y:S01]  /*1f30*/  IMAD R7, R9.reuse, R3, R7 ;  /* 0x0000000309077224 */ /* 0x040fe200078e0207 */
[----:B------:R-:W-:Y:S02]  /*1f40*/  IADD3 R6, PT, PT, R9, 0x1, RZ ;  /* 0x0000000109067810 */ /* 0x000fe40007ffe0ff */
[-C--:B------:R-:W-:Y:S01]  /*1f50*/  ISETP.GE.U32.AND P0, PT, R13, R2.reuse, PT ;  /* 0x000000020d00720c */ /* 0x080fe20003f06070 */
[----:B------:R-:W-:-:S05]  /*1f60*/  IMAD R7, R11, R2, R7 ;  /* 0x000000020b077224 */ /* 0x000fca00078e0207 */
[----:B------:R-:W-:Y:S02]  /*1f70*/  IADD3.X R15, PT, PT, RZ, ~R7, RZ, P2, !PT ;  /* 0x80000007ff0f7210 */ /* 0x000fe400017fe4ff */
[----:B------:R-:W-:Y:S02]  /*1f80*/  IADD3 R7, P2, PT, R13, -R2, RZ ;  /* 0x800000020d077210 */ /* 0x000fe40007f5e0ff */
[----:B------:R-:W-:-:S03]  /*1f90*/  ISETP.GE.U32.AND.EX P0, PT, R15, R3, PT, P0 ;  /* 0x000000030f00720c */ /* 0x000fc60003f06100 */
[----:B------:R-:W-:Y:S01]  /*1fa0*/  IMAD.X R11, R15, 0x1, ~R3, P2 ;  /* 0x000000010f0b7824 */ /* 0x000fe200010e0e03 */
[----:B------:R-:W-:Y:S02]  /*1fb0*/  SEL R7, R7, R13, P0 ;  /* 0x0000000d07077207 */ /* 0x000fe40000000000 */
[----:B------:R-:W-:Y:S02]  /*1fc0*/  SEL R6, R6, R9, P0 ;  /* 0x0000000906067207 */ /* 0x000fe40000000000 */
[----:B------:R-:W-:Y:S02]  /*1fd0*/  SEL R11, R11, R15, P0 ;  /* 0x0000000f0b0b7207 */ /* 0x000fe40000000000 */
[----:B------:R-:W-:Y:S01]  /*1fe0*/  ISETP.GE.U32.AND P0, PT, R7, R2, PT ;  /* 0x000000020700720c */ /* 0x000fe20003f06070 */
[----:B------:R-:W-:-:S03]  /*1ff0*/  VIADD R13, R6, 0x1 ;  /* 0x00000001060d7836 */ /* 0x000fc60000000000 */
[----:B------:R-:W-:Y:S01]  /*2000*/  ISETP.GE.U32.AND.EX P0, PT, R11, R3, PT, P0 ;  /* 0x000000030b00720c */ /* 0x000fe20003f06100 */
[----:B------:R-:W-:-:S03]  /*2010*/  HFMA2 R3, -RZ, RZ, 0, 0 ;  /* 0x00000000ff037431 */ /* 0x000fc600000001ff */
[----:B------:R-:W-:Y:S02]  /*2020*/  SEL R13, R13, R6, P0 ;  /* 0x000000060d0d7207 */ /* 0x000fe40000000000 */
[----:B------:R-:W-:Y:S02]  /*2030*/  ISETP.NE.U32.AND P0, PT, R5, RZ, PT ;  /* 0x000000ff0500720c */ /* 0x000fe40003f05070 */
[-C--:B------:R-:W-:Y:S02]  /*2040*/  IADD3 R2, PT, PT, RZ, -R13.reuse, RZ ;  /* 0x8000000dff027210 */ /* 0x080fe40007ffe0ff */
[----:B------:R-:W-:Y:S02]  /*2050*/  ISETP.NE.AND.EX P0, PT, R4, RZ, PT, P0 ;  /* 0x000000ff0400720c */ /* 0x000fe40003f05300 */
[----:B------:R-:W-:Y:S01]  /*2060*/  SEL R13, R2, R13, !P1 ;  /* 0x0000000d020d7207 */ /* 0x000fe20004800000 */
[----:B------:R-:W-:-:S03]  /*2070*/  IMAD.MOV.U32 R2, RZ, RZ, R0 ;  /* 0x000000ffff027224 */ /* 0x000fc600078e0000 */
[----:B------:R-:W-:Y:S01]  /*2080*/  SEL R13, R13, 0xffffffff, P0 ;  /* 0xffffffff0d0d7807 */ /* 0x000fe20000000000 */
[----:B------:R-:W-:Y:S06]  /*2090*/  RET.REL.NODEC R2 `(_ZN15astroaccelerate10bootstrap3EiiiPfPdPj) ;  /* 0xffffffdc02d87950 */ /* 0x000fec0003c3ffff */
.L_x_15:
[----:B------:R-:W-:-:S00]  /*20a0*/  BRA `(.L_x_15) ;  /* 0xfffffffc00fc7947 */ /* 0x000fc0000383ffff */
[----:B------:R-:W-:-:S00]  /*20b0*/  NOP ;  /* 0x0000000000007918 */ /* 0x000fc00000000000 */
        /* <DEDUP_REMOVED lines=12> */
.L_x_47:


//--------------------- .text._ZN15astroaccelerate10bootstrap2EiiiPfPdPj --------------------------
	.section	.text._ZN15astroaccelerate10bootstrap2EiiiPfPdPj,"ax",@progbits
	.align	128
        .global         _ZN15astroaccelerate10bootstrap2EiiiPfPdPj
        .type           _ZN15astroaccelerate10bootstrap2EiiiPfPdPj,@function
        .size           _ZN15astroaccelerate10bootstrap2EiiiPfPdPj,(.L_x_49 - _ZN15astroaccelerate10bootstrap2EiiiPfPdPj)
        .other          _ZN15astroaccelerate10bootstrap2EiiiPfPdPj,@"STO_CUDA_ENTRY STV_DEFAULT"
_ZN15astroaccelerate10bootstrap2EiiiPfPdPj:
.text._ZN15astroaccelerate10bootstrap2EiiiPfPdPj:
        /* <DEDUP_REMOVED lines=24> */
.L_x_16:
[----:B------:R-:W-:-:S07]  /*0180*/  MOV R0, 0x1a0 ;  /* 0x000001a000007802 */ /* 0x000fce0000000f00 */
[----:B------:R-:W-:Y:S05]  /*0190*/  CALL.REL.NOINC `($__internal_3_$__cuda_sm20_div_s64) ;  /* 0x00000024007c7944 */ /* 0x000fea0003c00000 */
.L_x_17:
[----:B------:R-:W0:Y:S01]  /*01a0*/  S2R R0, SR_CTAID.Y ;  /* 0x0000000000007919 */ /* 0x000e220000002600 */
[----:B------:R-:W1:Y:S01]  /*01b0*/  LDCU UR11, c[0x0][0x380] ;  /* 0x00007000ff0b77ac */ /* 0x000e620008000800 */
[----:B------:R-:W2:Y:S01]  /*01c0*/  S2UR UR10, SR_CTAID.X ;  /* 0x00000000000a79c3 */ /* 0x000ea20000002500 */
[----:B------:R-:W-:Y:S01]  /*01d0*/  CS2R R16, SRZ ;  /* 0x0000000000107805 */ /* 0x000fe2000001ff00 */
[----:B------:R-:W0:Y:S01]  /*01e0*/  S2R R3, SR_TID.Y ;  /* 0x0000000000037919 */ /* 0x000e220000002200 */
[----:B------:R-:W0:Y:S01]  /*01f0*/  LDCU UR4, c[0x0][0x364] ;  /* 0x00006c80ff0477ac */ /* 0x000e220008000800 */
[----:B------:R-:W3:Y:S01]  /*0200*/  LDCU.64 UR12, c[0x0][0x358] ;  /* 0x00006b00ff0c77ac */ /* 0x000ee20008000a00 */
[----:B-1----:R-:W-:Y:S01]  /*0210*/  UISETP.GE.AND UP0, UPT, UR11, 0x1, UPT ;  /* 0x000000010b00788c */ /* 0x002fe2000bf06270 */
[----:B0-----:R-:W-:-:S08]  /*0220*/  IMAD R0, R0, UR4, R3 ;  /* 0x0000000400007c24 */ /* 0x001fd0000f8e0203 */
[----:B--23--:R-:W-:Y:S05]  /*0230*/  BRA.U !UP0, `(.L_x_18) ;  /* 0x0000001d08647547 */ /* 0x00cfea000b800000 */
[----:B------:R-:W0:Y:S01]  /*0240*/  S2R R11, SR_TID.X ;  /* 0x00000000000b7919 */ /* 0x000e220000002100 */
[----:B------:R-:W-:Y:S01]  /*0250*/  UISETP.GE.U32.AND UP1, UPT, UR11, 0x8, UPT ;  /* 0x000000080b00788c */ /* 0x000fe2000bf26070 */
[----:B------:R-:W-:Y:S01]  /*0260*/  IMAD.MOV.U32 R16, RZ, RZ, RZ ;  /* 0x000000ffff107224 */ /* 0x000fe200078e00ff */
[----:B------:R-:W-:Y:S01]  /*0270*/  ULOP3.LUT UR7, UR11, 0x7, URZ, 0xc0, !UPT ;  /* 0x000000070b077892 */ /* 0x000fe2000f8ec0ff */
[----:B------:R-:W-:Y:S01]  /*0280*/  MOV R13, RZ ;  /* 0x000000ff000d7202 */ /* 0x000fe20000000f00 */
[----:B------:R-:W-:Y:S02]  /*0290*/  UIMAD UR6, UR10, UR11, URZ ;  /* 0x0000000b0a0672a4 */ /* 0x000fe4000f8e02ff */
[----:B------:R-:W-:-:S03]  /*02a0*/  UISETP.NE.AND UP0, UPT, UR7, URZ, UPT ;  /* 0x000000ff0700728c */ /* 0x000fc6000bf05270 */
[----:B------:R-:W-:Y:S08]  /*02b0*/  BRA.U !UP1, `(.L_x_19) ;  /* 0x0000000d09707547 */ /* 0x000ff0000b800000 */
[----:B------:R-:W1:Y:S01]  /*02c0*/  I2F.U32.RP R2, R10 ;  /* 0x0000000a00027306 */ /* 0x000e620000209000 */
[----:B------:R-:W2:Y:S01]  /*02d0*/  LDCU.64 UR4, c[0x0][0x3a0] ;  /* 0x00007400ff0477ac */ /* 0x000ea20008000a00 */
[----:B------:R-:W-:Y:S01]  /*02e0*/  ISETP.NE.U32.AND P0, PT, R10, RZ, PT ;  /* 0x000000ff0a00720c */ /* 0x000fe20003f05070 */
[----:B------:R-:W-:Y:S01]  /*02f0*/  IMAD.MOV.U32 R16, RZ, RZ, RZ ;  /* 0x000000ffff107224 */ /* 0x000fe200078e00ff */
[----:B------:R-:W-:Y:S01]  /*0300*/  ISETP.NE.U32.AND P1, PT, RZ, UR11, PT ;  /* 0x0000000bff007c0c */ /* 0x000fe2000bf25070 */
[----:B------:R-:W-:Y:S01]  /*0310*/  ULOP3.LUT UR8, UR11, 0x7ffffff8, URZ, 0xc0, !UPT ;  /* 0x7ffffff80b087892 */ /* 0x000fe2000f8ec0ff */
[----:B------:R-:W-:Y:S01]  /*0320*/  IMAD.U32 R18, RZ, RZ, UR6 ;  /* 0x00000006ff127e24 */ /* 0x000fe2000f8e00ff */
[----:B------:R-:W-:Y:S01]  /*0330*/  LOP3.LUT R17, RZ, R10, RZ, 0x33, !PT ;  /* 0x0000000aff117212 */ /* 0x000fe200078e33ff */
[----:B------:R-:W3:Y:S01]  /*0340*/  I2F.U32.RP R6, UR11 ;  /* 0x0000000b00067d06 */ /* 0x000ee20008209000 */
[----:B------:R-:W-:Y:S01]  /*0350*/  LOP3.LUT R12, RZ, UR11, RZ, 0x33, !PT ;  /* 0x0000000bff0c7c12 */ /* 0x000fe2000f8e33ff */
[----:B------:R-:W-:-:S02]  /*0360*/  UIADD3 UR9, UPT, UPT, -UR8, URZ, URZ ;  /* 0x000000ff08097290 */ /* 0x000fc4000fffe1ff */
[----:B------:R-:W-:-:S04]  /*0370*/  MOV R13, UR8 ;  /* 0x00000008000d7c02 */ /* 0x000fc80008000f00 */
[----:B-1----:R-:W1:Y:S01]  /*0380*/  MUFU.RCP R2, R2 ;  /* 0x0000000200027308 */ /* 0x002e620000001000 */
[----:B--2---:R-:W-:-:S04]  /*0390*/  UIADD3 UR4, UP1, UPT, UR4, 0x10, URZ ;  /* 0x0000001004047890 */ /* 0x004fc8000ff3e0ff */
[----:B------:R-:W-:-:S03]  /*03a0*/  UIADD3.X UR5, UPT, UPT, URZ, UR5, URZ, UP1, !UPT ;  /* 0x00000005ff057290 */ /* 0x000fc60008ffe4ff */
[----:B---3--:R-:W2:Y:S01]  /*03b0*/  MUFU.RCP R6, R6 ;  /* 0x0000000600067308 */ /* 0x008ea20000001000 */
[----:B-1----:R-:W-:Y:S02]  /*03c0*/  VIADD R14, R2, 0xffffffe ;  /* 0x0ffffffe020e7836 */ /* 0x002fe40000000000 */
[----:B------:R-:W1:Y:S05]  /*03d0*/  LDC.64 R2, c[0x0][0x390] ;  /* 0x0000e400ff027b82 */ /* 0x000e6a0000000a00 */
[----:B------:R3:W4:Y:S01]  /*03e0*/  F2I.FTZ.U32.TRUNC.NTZ R15, R14 ;  /* 0x0000000e000f7305 */ /* 0x000722000021f000 */
[----:B--2---:R-:W-:-:S07]  /*03f0*/  VIADD R4, R6, 0xffffffe ;  /* 0x0ffffffe06047836 */ /* 0x004fce0000000000 */
[----:B------:R2:W5:Y:S01]  /*0400*/  F2I.FTZ.U32.TRUNC.NTZ R5, R4 ;  /* 0x0000000400057305 */ /* 0x000562000021f000 */
[----:B---3--:R-:W-:Y:S01]  /*0410*/  IMAD.MOV.U32 R14, RZ, RZ, RZ ;  /* 0x000000ffff0e7224 */ /* 0x008fe200078e00ff */
[----:B----4-:R-:W-:Y:S01]  /*0420*/  IADD3 R7, PT, PT, RZ, -R15, RZ ;  /* 0x8000000fff077210 */ /* 0x010fe20007ffe0ff */
[----:B--2---:R-:W-:-:S04]  /*0430*/  HFMA2 R4, -RZ, RZ, 0, 0 ;  /* 0x00000000ff047431 */ /* 0x004fc800000001ff */
[----:B------:R-:W-:Y:S02]  /*0440*/  IMAD R7, R7, R10, RZ ;  /* 0x0000000a07077224 */ /* 0x000fe400078e02ff */
[----:B-----5:R-:W-:Y:S02]  /*0450*/  IMAD.MOV R9, RZ, RZ, -R5 ;  /* 0x000000ffff097224 */ /* 0x020fe400078e0a05 */
[----:B------:R-:W-:-:S04]  /*0460*/  IMAD.HI.U32 R14, R15, R7, R14 ;  /* 0x000000070f0e7227 */ /* 0x000fc800078e000e */
[----:B------:R-:W-:-:S04]  /*0470*/  IMAD R9, R9, UR11, RZ ;  /* 0x0000000b09097c24 */ /* 0x000fc8000f8e02ff */
[----:B------:R-:W-:-:S07]  /*0480*/  IMAD.HI.U32 R15, R5, R9, R4 ;  /* 0x00000009050f7227 */ /* 0x000fce00078e0004 */
.L_x_20:
[----:B------:R-:W-:Y:S02]  /*0490*/  IMAD.U32 R4, RZ, RZ, UR4 ;  /* 0x00000004ff047e24 */ /* 0x000fe4000f8e00ff */
[----:B------:R-:W-:Y:S02]  /*04a0*/  IMAD.U32 R5, RZ, RZ, UR5 ;  /* 0x00000005ff057e24 */ /* 0x000fe4000f8e00ff */
        /* <DEDUP_REMOVED lines=16> */
[----:B------:R-:W-:Y:S02]  /*05b0*/  IMAD R29, R10, R8, R29 ;  /* 0x000000080a1d7224 */ /* 0x000fe400078e021d */
[----:B------:R-:W-:-:S03]  /*05c0*/  IMAD.MOV R6, RZ, RZ, -R26 ;  /* 0x000000ffff067224 */ /* 0x000fc600078e0a1a */
[----:B------:R-:W-:Y:S01]  /*05d0*/  ISETP.GE.U32.AND P2, PT, R29, R10, PT ;  /* 0x0000000a1d00720c */ /* 0x000fe20003f46070 */
[----:B------:R-:W-:Y:S02]  /*05e0*/  IMAD R25, R10, R6, R25 ;  /* 0x000000060a197224 */ /* 0x000fe400078e0219 */
[----:B-----5:R-:W-:-:S03]  /*05f0*/  IMAD.HI.U32 R22, R14, R23, RZ ;  /* 0x000000170e167227 */ /* 0x020fc600078e00ff */
[----:B------:R-:W-:Y:S01]  /*0600*/  ISETP.GE.U32.AND P3, PT, R25, R10, PT ;  /* 0x0000000a1900720c */ /* 0x000fe20003f66070 */
[----:B------:R-:W-:Y:S01]  /*0610*/  @P4 IMAD.IADD R27, R27, 0x1, -R10 ;  /* 0x000000011b1b4824 */ /* 0x000fe200078e0a0a */
[----:B0-----:R-:W-:-:S04]  /*0620*/  IADD3 R4, PT, PT, -R22, RZ, RZ ;  /* 0x000000ff16047210 */ /* 0x001fc80007ffe1ff */
[----:B------:R-:W-:Y:S01]  /*0630*/  ISETP.GE.U32.AND P6, PT, R27, R10, PT ;  /* 0x0000000a1b00720c */ /* 0x000fe20003fc6070 */
[----:B------:R-:W-:Y:S02]  /*0640*/  IMAD R23, R10, R4, R23 ;  /* 0x000000040a177224 */ /* 0x000fe400078e0217 */
[----:B------:R-:W-:Y:S01]  /*0650*/  @P2 IMAD.IADD R29, R29, 0x1, -R10 ;  /* 0x000000011d1d2824 */ /* 0x000fe200078e0a0a */
[----:B------:R-:W-:Y:S01]  /*0660*/  @P4 IADD3 R28, PT, PT, R28, 0x1, RZ ;  /* 0x000000011c1c4810 */ /* 0x000fe20007ffe0ff */
[C---:B------:R-:W-:Y:S01]  /*0670*/  IMAD.HI.U32 R8, R14.reuse, R9, RZ ;  /* 0x000000090e087227 */ /* 0x040fe200078e00ff */
[-C--:B------:R-:W-:Y:S02]  /*0680*/  ISETP.GE.U32.AND P5, PT, R23, R10.reuse, PT ;  /* 0x0000000a1700720c */ /* 0x080fe40003fa6070 */
[----:B------:R-:W-:Y:S01]  /*0690*/  ISETP.GE.U32.AND P4, PT, R29, R10, PT ;  /* 0x0000000a1d00720c */ /* 0x000fe20003f86070 */
[----:B------:R-:W-:Y:S01]  /*06a0*/  IMAD.HI.U32 R6, R14, R21, RZ ;  /* 0x000000150e067227 */ /* 0x000fe200078e00ff */
[----:B------:R-:W-:-:S03]  /*06b0*/  IADD3 R20, PT, PT, -R8, RZ, RZ ;  /* 0x000000ff08147210 */ /* 0x000fc60007ffe1ff */
[----:B------:R-:W-:Y:S01]  /*06c0*/  @P3 IMAD.IADD R25, R25, 0x1, -R10 ;  /* 0x0000000119193824 */ /* 0x000fe200078e0a0a */
[----:B------:R-:W-:Y:S01]  /*06d0*/  @P6 IADD3 R28, PT, PT, R28, 0x1, RZ ;  /* 0x000000011c1c6810 */ /* 0x000fe20007ffe0ff */
[----:B------:R-:W-:Y:S02]  /*06e0*/  IMAD.MOV R5, RZ, RZ, -R6 ;  /* 0x000000ffff057224 */ /* 0x000fe400078e0a06 */
[----:B------:R-:W-:Y:S01]  /*06f0*/  IMAD.HI.U32 R4, R14, R7, RZ ;  /* 0x000000070e047227 */ /* 0x000fe200078e00ff */
[----:B------:R-:W-:-:S03]  /*0700*/  ISETP.GE.U32.AND P6, PT, R25, R10, PT ;  /* 0x0000000a1900720c */ /* 0x000fc60003fc6070 */
[----:B------:R-:W-:Y:S02]  /*0710*/  IMAD R21, R10, R5, R21 ;  /* 0x000000050a157224 */ /* 0x000fe400078e0215 */
[----:B------:R-:W-:Y:S02]  /*0720*/  @P2 VIADD R24, R24, 0x1 ;  /* 0x0000000118182836 */ /* 0x000fe40000000000 */
[----:B------:R-:W-:Y:S02]  /*0730*/  IMAD R9, R10, R20, R9 ;  /* 0x000000140a097224 */ /* 0x000fe400078e0209 */
[----:B------:R-:W-:Y:S02]  /*0740*/  IMAD.MOV R5, RZ, RZ, -R4 ;  /* 0x000000ffff057224 */ /* 0x000fe400078e0a04 */
[----:B------:R-:W-:Y:S01]  /*0750*/  IMAD.HI.U32 R20, R14, R19, RZ ;  /* 0x000000130e147227 */ /* 0x000fe200078e00ff */
[----:B------:R-:W-:-:S03]  /*0760*/  @P3 IADD3 R26, PT, PT, R26, 0x1, RZ ;  /* 0x000000011a1a3810 */ /* 0x000fc60007ffe0ff */
[----:B------:R-:W-:Y:S02]  /*0770*/  @P5 IMAD.IADD R23, R23, 0x1, -R10 ;  /* 0x0000000117175824 */ /* 0x000fe400078e0a0a */
[----:B------:R-:W-:Y:S01]  /*0780*/  @P4 VIADD R24, R24, 0x1 ;  /* 0x0000000118184836 */ /* 0x000fe20000000000 */
[-C--:B------:R-:W-:Y:S01]  /*0790*/  ISETP.GE.U32.AND P4, PT, R21, R10.reuse, PT ;  /* 0x0000000a1500720c */ /* 0x080fe20003f86070 */
[----:B------:R-:W-:Y:S02]  /*07a0*/  IMAD R7, R10, R5, R7 ;  /* 0x000000050a077224 */ /* 0x000fe400078e0207 */
[----:B------:R-:W-:Y:S01]  /*07b0*/  IMAD.MOV R5, RZ, RZ, -R20 ;  /* 0x000000ffff057224 */ /* 0x000fe200078e0a14 */
[-C--:B------:R-:W-:Y:S01]  /*07c0*/  ISETP.GE.U32.AND P2, PT, R23, R10.reuse, PT ;  /* 0x0000000a1700720c */ /* 0x080fe20003f46070 */
[----:B------:R-:W-:Y:S01]  /*07d0*/  @P6 VIADD R26, R26, 0x1 ;  /* 0x000000011a1a6836 */ /* 0x000fe20000000000 */
[-C--:B------:R-:W-:Y:S01]  /*07e0*/  ISETP.GE.U32.AND P3, PT, R9, R10.reuse, PT ;  /* 0x0000000a0900720c */ /* 0x080fe20003f66070 */
[----:B------:R-:W-:Y:S01]  /*07f0*/  IMAD R19, R10, R5, R19 ;  /* 0x000000050a137224 */ /* 0x000fe200078e0213 */
[----:B------:R-:W-:-:S02]  /*0800*/  ISETP.GE.U32.AND P6, PT, R7, R10, PT ;  /* 0x0000000a0700720c */ /* 0x000fc40003fc6070 */
[----:B------:R-:W-:Y:S02]  /*0810*/  @P5 IADD3 R22, PT, PT, R22, 0x1, RZ ;  /* 0x0000000116165810 */ /* 0x000fe40007ffe0ff */
[----:B------:R-:W-:Y:S01]  /*0820*/  ISETP.GE.U32.AND P5, PT, R19, R10, PT ;  /* 0x0000000a1300720c */ /* 0x000fe20003fa6070 */
[--C-:B------:R-:W-:Y:S01]  /*0830*/  @P4 IMAD.IADD R21, R21, 0x1, -R10.reuse ;  /* 0x0000000115154824 */ /* 0x100fe200078e0a0a */
[C---:B------:R-:W-:Y:S02]  /*0840*/  SEL R28, R17.reuse, R28, !P0 ;  /* 0x0000001c111c7207 */ /* 0x040fe40004000000 */
[C---:B------:R-:W-:Y:S02]  /*0850*/  SEL R24, R17.reuse, R24, !P0 ;  /* 0x0000001811187207 */ /* 0x040fe40004000000 */
[----:B------:R-:W-:Y:S01]  /*0860*/  SEL R5, R17, R26, !P0 ;  /* 0x0000001a11057207 */ /* 0x000fe20004000000 */
[--C-:B------:R-:W-:Y:S01]  /*0870*/  IMAD.IADD R26, R28, 0x1, R11.reuse ;  /* 0x000000011c1a7824 */ /* 0x100fe200078e020b */
[----:B------:R-:W-:Y:S01]  /*0880*/  @P2 IADD3 R22, PT, PT, R22, 0x1, RZ ;  /* 0x0000000116162810 */ /* 0x000fe20007ffe0ff */
[----:B------:R-:W-:Y:S01]  /*0890*/  @P3 IMAD.IADD R9, R9, 0x1, -R10 ;  /* 0x0000000109093824 */ /* 0x000fe200078e0a0a */
[-C--:B------:R-:W-:Y:S01]  /*08a0*/  ISETP.GE.U32.AND P2, PT, R21, R10.reuse, PT ;  /* 0x0000000a1500720c */ /* 0x080fe20003f46070 */
[----:B------:R-:W-:Y:S01]  /*08b0*/  IMAD.IADD R24, R24, 0x1, R11 ;  /* 0x0000000118187824 */ /* 0x000fe200078e020b */
[----:B------:R-:W-:-:S02]  /*08c0*/  @P6 IADD3 R7, PT, PT, R7, -R10, RZ ;  /* 0x8000000a07076210 */ /* 0x000fc40007ffe0ff */
[----:B------:R-:W-:Y:S01]  /*08d0*/  IADD3 R28, PT, PT, R5, R11, RZ ;  /* 0x0000000b051c7210 */ /* 0x000fe20007ffe0ff */
[----:B------:R-:W-:Y:S01]  /*08e0*/  IMAD.HI.U32 R5, R15, R26, RZ ;  /* 0x0000001a0f057227 */ /* 0x000fe200078e00ff */
[----:B------:R-:W-:-:S03]  /*08f0*/  SEL R22, R17, R22, !P0 ;  /* 0x0000001611167207 */ /* 0x000fc60004000000 */
[----:B------:R-:W-:Y:S01]  /*0900*/  @P4 VIADD R6, R6, 0x1 ;  /* 0x0000000106064836 */ /* 0x000fe20000000000 */
[-C--:B------:R-:W-:Y:S01]  /*0910*/  ISETP.GE.U32.AND P4, PT, R9, R10.reuse, PT ;  /* 0x0000000a0900720c */ /* 0x080fe20003f86070 */
[----:B------:R-:W-:Y:S01]  /*0920*/  @P3 VIADD R8, R8, 0x1 ;  /* 0x0000000108083836 */ /* 0x000fe20000000000 */
[----:B------:R-:W-:Y:S01]  /*0930*/  ISETP.GE.U32.AND P3, PT, R7, R10, PT ;  /* 0x0000000a0700720c */ /* 0x000fe20003f66070 */
[----:B------:R-:W-:Y:S02]  /*0940*/  @P5 IMAD.IADD R19, R19, 0x1, -R10 ;  /* 0x0000000113135824 */ /* 0x000fe400078e0a0a */
[----:B------:R-:W-:Y:S01]  /*0950*/  IMAD.HI.U32 R7, R15, R24, RZ ;  /* 0x000000180f077227 */ /* 0x000fe200078e00ff */
[----:B------:R-:W-:-:S03]  /*0960*/  IADD3 R5, PT, PT, -R5, RZ, RZ ;  /* 0x000000ff05057210 */ /* 0x000fc60007ffe1ff */
[----:B------:R-:W-:Y:S01]  /*0970*/  IMAD.HI.U32 R9, R15, R28, RZ ;  /* 0x0000001c0f097227 */ /* 0x000fe200078e00ff */
[----:B------:R-:W-:-:S03]  /*0980*/  IADD3 R22, PT, PT, R22, R11, RZ ;  /* 0x0000000b16167210 */ /* 0x000fc60007ffe0ff */
[----:B------:R-:W-:Y:S01]  /*0990*/  @P6 VIADD R4, R4, 0x1 ;  /* 0x0000000104046836 */ /* 0x000fe20000000000 */
[----:B------:R-:W-:Y:S01]  /*09a0*/  ISETP.GE.U32.AND P6, PT, R19, R10, PT ;  /* 0x0000000a1300720c */ /* 0x000fe20003fc6070 */
[----:B------:R-:W-:Y:S02]  /*09b0*/  IMAD.MOV R19, RZ, RZ, -R7 ;  /* 0x000000ffff137224 */ /* 0x000fe400078e0a07 */
[----:B------:R-:W-:Y:S02]  /*09c0*/  IMAD.MOV R9, RZ, RZ, -R9 ;  /* 0x000000ffff097224 */ /* 0x000fe400078e0a09 */
[----:B------:R-:W-:Y:S02]  /*09d0*/  IMAD R7, R5, UR11, R26 ;  /* 0x0000000b05077c24 */ /* 0x000fe4000f8e021a */
[----:B------:R-:W-:Y:S02]  /*09e0*/  @P2 VIADD R6, R6, 0x1 ;  /* 0x0000000106062836 */ /* 0x000fe40000000000 */
[----:B------:R-:W-:-:S02]  /*09f0*/  IMAD R5, R19, UR11, R24 ;  /* 0x0000000b13057c24 */ /* 0x000fc4000f8e0218 */
[----:B------:R-:W-:Y:S02]  /*0a00*/  IMAD R29, R9, UR11, R28 ;  /* 0x0000000b091d7c24 */ /* 0x000fe4000f8e021c */
[----:B------:R-:W-:Y:S01]  /*0a10*/  IMAD.HI.U32 R9, R15, R22, RZ ;  /* 0x000000160f097227 */ /* 0x000fe200078e00ff */
[----:B------:R-:W-:Y:S02]  /*0a20*/  @P4 IADD3 R8, PT, PT, R8, 0x1, RZ ;  /* 0x0000000108084810 */ /* 0x000fe40007ffe0ff */
[----:B------:R-:W-:Y:S01]  /*0a30*/  SEL R6, R17, R6, !P0 ;  /* 0x0000000611067207 */ /* 0x000fe20004000000 */
[----:B------:R-:W-:Y:S01]  /*0a40*/  @P5 VIADD R20, R20, 0x1 ;  /* 0x0000000114145836 */ /* 0x000fe20000000000 */
[----:B------:R-:W-:Y:S02]  /*0a50*/  ISETP.GE.U32.AND P5, PT, R5, UR11, PT ;  /* 0x0000000b05007c0c */ /* 0x000fe4000bfa6070 */
[----:B------:R-:W-:Y:S01]  /*0a60*/  ISETP.GE.U32.AND P2, PT, R7, UR11, PT ;  /* 0x0000000b07007c0c */ /* 0x000fe2000bf46070 */
[----:B------:R-:W-:Y:S01]  /*0a70*/  @P3 VIADD R4, R4, 0x1 ;  /* 0x0000000104043836 */ /* 0x000fe20000000000 */
[----:B------:R-:W-:-:S02]  /*0a80*/  IADD3 R9, PT, PT, -R9, RZ, RZ ;  /* 0x000000ff09097210 */ /* 0x000fc40007ffe1ff */
[C---:B------:R-:W-:Y:S01]  /*0a90*/  SEL R24, R17.reuse, R8, !P0 ;  /* 0x0000000811187207 */ /* 0x040fe20004000000 */
[----:B------:R-:W-:Y:S02]  /*0aa0*/  IMAD.IADD R8, R6, 0x1, R11 ;  /* 0x0000000106087824 */ /* 0x000fe400078e020b */
[----:B------:R-:W-:Y:S01]  /*0ab0*/  @P6 VIADD R20, R20, 0x1 ;  /* 0x0000000114146836 */ /* 0x000fe20000000000 */
[----:B------:R-:W-:Y:S01]  /*0ac0*/  SEL R26, R17, R4, !P0 ;  /* 0x00000004111a7207 */ /* 0x000fe20004000000 */
[----:B------:R-:W-:Y:S02]  /*0ad0*/  IMAD R27, R9, UR11, R22 ;  /* 0x0000000b091b7c24 */ /* 0x000fe4000f8e0216 */
[----:B------:R-:W-:Y:S01]  /*0ae0*/  IMAD.HI.U32 R9, R15, R8, RZ ;  /* 0x000000080f097227 */ /* 0x000fe200078e00ff */
[----:B------:R-:W-:-:S03]  /*0af0*/  SEL R6, R17, R20, !P0 ;  /* 0x0000001411067207 */ /* 0x000fc60004000000 */
[----:B------:R-:W-:Y:S01]  /*0b00*/  IMAD.IADD R4, R24, 0x1, R11 ;  /* 0x0000000118047824 */ /* 0x000fe200078e020b */
[----:B------:R-:W-:Y:S01]  /*0b10*/  IADD3 R20, PT, PT, R26, R11, RZ ;  /* 0x0000000b1a147210 */ /* 0x000fe20007ffe0ff */
[----:B------:R-:W-:Y:S01]  /*0b20*/  IMAD.MOV R9, RZ, RZ, -R9 ;  /* 0x000000ffff097224 */ /* 0x000fe200078e0a09 */
[----:B------:R-:W-:Y:S01]  /*0b30*/  ISETP.GE.U32.AND P3, PT, R29, UR11, PT ;  /* 0x0000000b1d007c0c */ /* 0x000fe2000bf66070 */
[----:B------:R-:W-:-:S04]  /*0b40*/  IMAD.HI.U32 R19, R15, R4, RZ ;  /* 0x000000040f137227 */ /* 0x000fc800078e00ff */
[----:B------:R-:W-:Y:S02]  /*0b50*/  @P5 VIADD R5, R5, -UR11 ;  /* 0x8000000b05055c36 */ /* 0x000fe40008000000 */
[----:B------:R-:W-:Y:S02]  /*0b60*/  @P2 VIADD R7, R7, -UR11 ;  /* 0x8000000b07072c36 */ /* 0x000fe40008000000 */
[----:B------:R-:W-:Y:S01]  /*0b70*/  IMAD R25, R9, UR11, R8 ;  /* 0x0000000b09197c24 */ /* 0x000fe2000f8e0208 */
[----:B------:R-:W-:Y:S01]  /*0b80*/  IADD3 R19, PT, PT, -R19, RZ, RZ ;  /* 0x000000ff13137210 */ /* 0x000fe20007ffe1ff */
[----:B------:R-:W-:Y:S01]  /*0b90*/  IMAD.HI.U32 R8, R15, R20, RZ ;  /* 0x000000140f087227 */ /* 0x000fe200078e00ff */
[----:B------:R-:W-:Y:S02]  /*0ba0*/  ISETP.GE.U32.AND P2, PT, R5, UR11, PT ;  /* 0x0000000b05007c0c */ /* 0x000fe4000bf46070 */
[----:B------:R-:W-:Y:S02]  /*0bb0*/  IADD3 R6, PT, PT, R6, R11, RZ ;  /* 0x0000000b06067210 */ /* 0x000fe40007ffe0ff */
[----:B------:R-:W-:-:S02]  /*0bc0*/  ISETP.GE.U32.AND P4, PT, R7, UR11, PT ;  /* 0x0000000b07007c0c */ /* 0x000fc4000bf86070 */
[----:B------:R-:W-:Y:S01]  /*0bd0*/  ISETP.GE.U32.AND P6, PT, R27, UR11, PT ;  /* 0x0000000b1b007c0c */ /* 0x000fe2000bfc6070 */
[----:B------:R-:W-:Y:S01]  /*0be0*/  IMAD R21, R19, UR11, R4 ;  /* 0x0000000b13157c24 */ /* 0x000fe2000f8e0204 */
[----:B------:R-:W-:Y:S01]  /*0bf0*/  IADD3 R23, PT, PT, -R8, RZ, RZ ;  /* 0x000000ff08177210 */ /* 0x000fe20007ffe1ff */
[----:B------:R-:W-:Y:S01]  /*0c00*/  IMAD.HI.U32 R9, R15, R6, RZ ;  /* 0x000000060f097227 */ /* 0x000fe200078e00ff */
[----:B------:R-:W-:Y:S02]  /*0c10*/  ISETP.GE.U32.AND P5, PT, R25, UR11, PT ;  /* 0x0000000b19007c0c */ /* 0x000fe4000bfa6070 */
[----:B------:R-:W-:Y:S01]  /*0c20*/  @P3 IADD3 R29, PT, PT, R29, -UR11, RZ ;  /* 0x8000000b1d1d3c10 */ /* 0x000fe2000fffe0ff */
[----:B------:R-:W-:Y:S01]  /*0c30*/  IMAD R23, R23, UR11, R20 ;  /* 0x0000000b17177c24 */ /* 0x000fe2000f8e0214 */
[----:B------:R-:W-:Y:S01]  /*0c40*/  ISETP.GE.U32.AND P3, PT, R21, UR11, PT ;  /* 0x0000000b15007c0c */ /* 0x000fe2000bf66070 */
[----:B------:R-:W-:Y:S01]  /*0c50*/  IMAD.MOV R9, RZ, RZ, -R9 ;  /* 0x000000ffff097224 */ /* 0x000fe200078e0a09 */
[----:B------:R-:W-:Y:S01]  /*0c60*/  @P2 IADD3 R5, PT, PT, R5, -UR11, RZ ;  /* 0x8000000b05052c10 */ /* 0x000fe2000fffe0ff */
[----:B------:R-:W-:Y:S01]  /*0c70*/  @P4 VIADD R7, R7, -UR11 ;  /* 0x8000000b07074c36 */ /* 0x000fe20008000000 */
[----:B------:R-:W-:Y:S01]  /*0c80*/  ISETP.GE.U32.AND P2, PT, R23, UR11, PT ;  /* 0x0000000b17007c0c */ /* 0x000fe2000bf46070 */
[----:B------:R-:W-:Y:S01]  /*0c90*/  IMAD R9, R9, UR11, R6 ;  /* 0x0000000b09097c24 */ /* 0x000fe2000f8e0206 */
[----:B------:R-:W-:Y:S01]  /*0ca0*/  ISETP.GE.U32.AND P4, PT, R29, UR11, PT ;  /* 0x0000000b1d007c0c */ /* 0x000fe2000bf86070 */
[----:B------:R-:W-:-:S02]  /*0cb0*/  @P6 VIADD R27, R27, -UR11 ;  /* 0x8000000b1b1b6c36 */ /* 0x000fc40008000000 */
[----:B------:R-:W-:Y:S02]  /*0cc0*/  @P5 IADD3 R25, PT, PT, R25, -UR11, RZ ;  /* 0x8000000b19195c10 */ /* 0x000fe4000fffe0ff */
[----:B------:R-:W-:Y:S02]  /*0cd0*/  ISETP.GE.U32.AND P6, PT, R9, UR11, PT ;  /* 0x0000000b09007c0c */ /* 0x000fe4000bfc6070 */
[----:B------:R-:W-:Y:S01]  /*0ce0*/  ISETP.GE.U32.AND P5, PT, R27, UR11, PT ;  /* 0x0000000b1b007c0c */ /* 0x000fe2000bfa6070 */
[----:B------:R-:W-:Y:S01]  /*0cf0*/  @P3 VIADD R21, R21, -UR11 ;  /* 0x8000000b15153c36 */ /* 0x000fe20008000000 */
[----:B------:R-:W-:Y:S02]  /*0d00*/  ISETP.GE.U32.AND P3, PT, R25, UR11, PT ;  /* 0x0000000b19007c0c */ /* 0x000fe4000bf66070 */
[----:B------:R-:W-:Y:S01]  /*0d10*/  SEL R7, R12, R7, !P1 ;  /* 0x000000070c077207 */ /* 0x000fe20004800000 */
[----:B------:R-:W-:Y:S01]  /*0d20*/  @P2 VIADD R23, R23, -UR11 ;  /* 0x8000000b17172c36 */ /* 0x000fe20008000000 */
[----:B------:R-:W-:-:S02]  /*0d30*/  @P4 IADD3 R29, PT, PT, R29, -UR11, RZ ;  /* 0x8000000b1d1d4c10 */ /* 0x000fc4000fffe0ff */
[----:B------:R-:W-:Y:S01]  /*0d40*/  ISETP.GE.U32.AND P2, PT, R21, UR11, PT ;  /* 0x0000000b15007c0c */ /* 0x000fe2000bf46070 */
[----:B------:R-:W-:Y:S01]  /*0d50*/  IMAD R7, R0, UR11, R7 ;  /* 0x0000000b00077c24 */ /* 0x000fe2000f8e0207 */
[C---:B------:R-:W-:Y:S02]  /*0d60*/  SEL R5, R12.reuse, R5, !P1 ;  /* 0x000000050c057207 */ /* 0x040fe40004800000 */
[----:B------:R-:W-:Y:S01]  /*0d70*/  SEL R29, R12, R29, !P1 ;  /* 0x0000001d0c1d7207 */ /* 0x000fe20004800000 */
[----:B------:R-:W-:Y:S01]  /*0d80*/  @P5 VIADD R27, R27, -UR11 ;  /* 0x8000000b1b1b5c36 */ /* 0x000fe20008000000 */
[----:B------:R-:W-:Y:S02]  /*0d90*/  @P6 IADD3 R9, PT, PT, R9, -UR11, RZ ;  /* 0x8000000b09096c10 */ /* 0x000fe4000fffe0ff */
[----:B------:R-:W-:Y:S01]  /*0da0*/  ISETP.GE.U32.AND P4, PT, R23, UR11, PT ;  /* 0x0000000b17007c0c */ /* 0x000fe2000bf86070 */
[----:B-1----:R-:W-:Y:S01]  /*0db0*/  IMAD.WIDE.U32 R6, R7, 0x4, R2 ;  /* 0x0000000407067825 */ /* 0x002fe200078e0002 */
[----:B------:R-:W-:-:S03]  /*0dc0*/  ISETP.GE.U32.AND P5, PT, R9, UR11, PT ;  /* 0x0000000b09007c0c */ /* 0x000fc6000bfa6070 */
[C---:B------:R-:W-:Y:S01]  /*0dd0*/  IMAD R5, R0.reuse, UR11, R5 ;  /* 0x0000000b00057c24 */ /* 0x040fe2000f8e0205 */
[----:B------:R-:W-:Y:S01]  /*0de0*/  @P3 IADD3 R25, PT, PT, R25, -UR11, RZ ;  /* 0x8000000b19193c10 */ /* 0x000fe2000fffe0ff */
[----:B------:R-:W-:Y:S01]  /*0df0*/  IMAD R29, R0, UR11, R29 ;  /* 0x0000000b001d7c24 */ /* 0x000fe2000f8e021d */
[----:B------:R-:W-:Y:S01]  /*0e00*/  SEL R27, R12, R27, !P1 ;  /* 0x0000001b0c1b7207 */ /* 0x000fe20004800000 */
[----:B------:R0:W2:Y:S01]  /*0e10*/  LDG.E R19, desc[UR12][R6.64] ;  /* 0x0000000c06137981 */ /* 0x0000a2000c1e1900 */
[----:B------:R-:W-:-:S04]  /*0e20*/  IMAD.WIDE.U32 R4, R5, 0x4, R2 ;  /* 0x0000000405047825 */ /* 0x000fc800078e0002 */
[----:B------:R-:W-:Y:S01]  /*0e30*/  @P2 VIADD R21, R21, -UR11 ;  /* 0x8000000b15152c36 */ /* 0x000fe20008000000 */
[----:B------:R1:W3:Y:S01]  /*0e40*/  LDG.E R24, desc[UR12][R4.64] ;  /* 0x0000000c04187981 */ /* 0x0002e2000c1e1900 */
[----:B------:R-:W-:Y:S02]  /*0e50*/  IMAD R27, R0, UR11, R27 ;  /* 0x0000000b001b7c24 */ /* 0x000fe4000f8e021b */
[----:B0-----:R-:W-:Y:S01]  /*0e60*/  IMAD.WIDE.U32 R6, R29, 0x4, R2 ;  /* 0x000000041d067825 */ /* 0x001fe200078e0002 */
[C---:B------:R-:W-:Y:S02]  /*0e70*/  SEL R29, R12.reuse, R25, !P1 ;  /* 0x000000190c1d7207 */ /* 0x040fe40004800000 */
[----:B------:R-:W-:Y:S02]  /*0e80*/  @P4 IADD3 R23, PT, PT, R23, -UR11, RZ ;  /* 0x8000000b17174c10 */ /* 0x000fe4000fffe0ff */
[----:B------:R-:W-:Y:S01]  /*0e90*/  SEL R8, R12, R21, !P1 ;  /* 0x000000150c087207 */ /* 0x000fe20004800000 */
[----:B------:R-:W-:Y:S01]  /*0ea0*/  IMAD R29, R0, UR11, R29 ;  /* 0x0000000b001d7c24 */ /* 0x000fe2000f8e021d */
[----:B------:R0:W4:Y:S01]  /*0eb0*/  LDG.E R25, desc[UR12][R6.64] ;  /* 0x0000000c06197981 */ /* 0x000122000c1e1900 */
[----:B------:R-:W-:Y:S01]  /*0ec0*/  IMAD.WIDE.U32 R20, R27, 0x4, R2 ;  /* 0x000000041b147825 */ /* 0x000fe200078e0002 */
[----:B------:R-:W-:-:S03]  /*0ed0*/  SEL R27, R12, R23, !P1 ;  /* 0x000000170c1b7207 */ /* 0x000fc60004800000 */
[----:B------:R-:W-:Y:S02]  /*0ee0*/  @P5 VIADD R9, R9, -UR11 ;  /* 0x8000000b09095c36 */ /* 0x000fe40008000000 */
[----:B------:R-:W-:Y:S01]  /*0ef0*/  IMAD R23, R0, UR11, R8 ;  /* 0x0000000b00177c24 */ /* 0x000fe2000f8e0208 */
[----:B------:R-:W5:Y:S01]  /*0f00*/  LDG.E R20, desc[UR12][R20.64] ;  /* 0x0000000c14147981 */ /* 0x000f62000c1e1900 */
[----:B-1----:R-:W-:Y:S01]  /*0f10*/  IMAD.WIDE.U32 R4, R29, 0x4, R2 ;  /* 0x000000041d047825 */ /* 0x002fe200078e0002 */
[----:B------:R-:W-:-:S03]  /*0f20*/  SEL R29, R12, R9, !P1 ;  /* 0x000000090c1d7207 */ /* 0x000fc60004800000 */
[C---:B------:R-:W-:Y:S02]  /*0f30*/  IMAD R9, R0.reuse, UR11, R27 ;  /* 0x0000000b00097c24 */ /* 0x040fe4000f8e021b */
[----:B0-----:R-:W-:Y:S01]  /*0f40*/  IMAD.WIDE.U32 R6, R23, 0x4, R2 ;  /* 0x0000000417067825 */ /* 0x001fe200078e0002 */
[----:B------:R-:W5:Y:S03]  /*0f50*/  LDG.E R4, desc[UR12][R4.64] ;  /* 0x0000000c04047981 */ /* 0x000f66000c1e1900 */
[----:B------:R-:W-:Y:S02]  /*0f60*/  IMAD R23, R0, UR11, R29 ;  /* 0x0000000b00177c24 */ /* 0x000fe4000f8e021d */
[--C-:B------:R-:W-:Y:S01]  /*0f70*/  IMAD.WIDE.U32 R8, R9, 0x4, R2.reuse ;  /* 0x0000000409087825 */ /* 0x100fe200078e0002 */
[----:B------:R-:W5:Y:S03]  /*0f80*/  LDG.E R6, desc[UR12][R6.64] ;  /* 0x0000000c06067981 */ /* 0x000f66000c1e1900 */
[----:B------:R-:W-:-:S02]  /*0f90*/  IMAD.WIDE.U32 R22, R23, 0x4, R2 ;  /* 0x0000000417167825 */ /* 0x000fc400078e0002 */
        /* <DEDUP_REMOVED lines=14> */
.L_x_19:
[----:B------:R-:W-:Y:S05]  /*1080*/  BRA.U !UP0, `(.L_x_21) ;  /* 0x0000000d08cc7547 */ /* 0x000fea000b800000 */
[----:B------:R-:W-:Y:S02]  /*1090*/  UISETP.GE.U32.AND UP0, UPT, UR7, 0x4, UPT ;  /* 0x000000040700788c */ /* 0x000fe4000bf06070 */
[----:B------:R-:W-:-:S04]  /*10a0*/  ULOP3.LUT UR4, UR11, 0x3, URZ, 0xc0, !UPT ;  /* 0x000000030b047892 */ /* 0x000fc8000f8ec0ff */
[----:B------:R-:W-:-:S03]  /*10b0*/  UISETP.NE.AND UP1, UPT, UR4, URZ, UPT ;  /* 0x000000ff0400728c */ /* 0x000fc6000bf25270 */
[----:B------:R-:W-:Y:S08]  /*10c0*/  BRA.U !UP0, `(.L_x_22) ;  /* 0x0000000508d47547 */ /* 0x000ff0000b800000 */
[----:B------:R-:W1:Y:S01]  /*10d0*/  LDC.64 R14, c[0x0][0x3a0] ;  /* 0x0000e800ff0e7b82 */ /* 0x000e620000000a00 */
[----:B------:R-:W-:-:S04]  /*10e0*/  VIADD R3, R13, UR6 ;  /* 0x000000060d037c36 */ /* 0x000fc80008000000 */
[----:B-1----:R-:W-:-:S05]  /*10f0*/  IMAD.WIDE R14, R3, 0x4, R14 ;  /* 0x00000004030e7825 */ /* 0x002fca00078e020e */
[----:B------:R-:W2:Y:S04]  /*1100*/  LDG.E R17, desc[UR12][R14.64] ;  /* 0x0000000c0e117981 */ /* 0x000ea8000c1e1900 */
[----:B------:R-:W3:Y:S04]  /*1110*/  LDG.E R5, desc[UR12][R14.64+0x8] ;  /* 0x0000080c0e057981 */ /* 0x000ee8000c1e1900 */
[----:B------:R-:W4:Y:S04]  /*1120*/  LDG.E R9, desc[UR12][R14.64+0x4] ;  /* 0x0000040c0e097981 */ /* 0x000f28000c1e1900 */
[----:B------:R1:W5:Y:S01]  /*1130*/  LDG.E R7, desc[UR12][R14.64+0xc] ;  /* 0x00000c0c0e077981 */ /* 0x000362000c1e1900 */
[----:B------:R-:W0:Y:S08]  /*1140*/  I2F.U32.RP R4, R10 ;  /* 0x0000000a00047306 */ /* 0x000e300000209000 */
[----:B0-----:R-:W0:Y:S02]  /*1150*/  MUFU.RCP R4, R4 ;  /* 0x0000000400047308 */ /* 0x001e240000001000 */
[----:B0-----:R-:W-:-:S06]  /*1160*/  IADD3 R3, PT, PT, R4, 0xffffffe, RZ ;  /* 0x0ffffffe04037810 */ /* 0x001fcc0007ffe0ff */
[----:B------:R-:W0:Y:S01]  /*1170*/  F2I.FTZ.U32.TRUNC.NTZ R3, R3 ;  /* 0x0000000300037305 */ /* 0x000e22000021f000 */
[----:B------:R-:W-:-:S07]  /*1180*/  MOV R2, RZ ;  /* 0x000000ff00027202 */ /* 0x000fce0000000f00 */
[----:B------:R-:W1:Y:S01]  /*1190*/  I2F.U32.RP R18, UR11 ;  /* 0x0000000b00127d06 */ /* 0x000e620008209000 */
[----:B0-----:R-:W-:-:S04]  /*11a0*/  IMAD.MOV R19, RZ, RZ, -R3 ;  /* 0x000000ffff137224 */ /* 0x001fc800078e0a03 */
[----:B------:R-:W-:-:S04]  /*11b0*/  IMAD R19, R19, R10, RZ ;  /* 0x0000000a13137224 */ /* 0x000fc800078e02ff */
[----:B-1----:R-:W-:Y:S01]  /*11c0*/  IMAD.HI.U32 R14, R3, R19, R2 ;  /* 0x00000013030e7227 */ /* 0x002fe200078e0002 */
[----:B------:R-:W0:Y:S03]  /*11d0*/  MUFU.RCP R18, R18 ;  /* 0x0000001200127308 */ /* 0x000e260000001000 */
[----:B0-----:R-:W-:Y:S02]  /*11e0*/  VIADD R15, R18, 0xffffffe ;  /* 0x0ffffffe120f7836 */ /* 0x001fe40000000000 */
[----:B--2---:R-:W-:-:S04]  /*11f0*/  IMAD.HI.U32 R12, R14, R17, RZ ;  /* 0x000000110e0c7227 */ /* 0x004fc800078e00ff */
[----:B------:R-:W-:Y:S02]  /*1200*/  IMAD.MOV R2, RZ, RZ, -R12 ;  /* 0x000000ffff027224 */ /* 0x000fe400078e0a0c */
[----:B---3--:R-:W-:-:S04]  /*1210*/  IMAD.HI.U32 R6, R14, R5, RZ ;  /* 0x000000050e067227 */ /* 0x008fc800078e00ff */
[----:B----4-:R-:W-:-:S04]  /*1220*/  IMAD.HI.U32 R8, R14, R9, RZ ;  /* 0x000000090e087227 */ /* 0x010fc800078e00ff */
[----:B------:R-:W-:Y:S01]  /*1230*/  IMAD R17, R10, R2, R17 ;  /* 0x000000020a117224 */ /* 0x000fe200078e0211 */
[----:B------:R-:W-:Y:S02]  /*1240*/  IADD3 R2, PT, PT, -R6, RZ, RZ ;  /* 0x000000ff06027210 */ /* 0x000fe40007ffe1ff */
[----:B------:R-:W-:-:S03]  /*1250*/  IADD3 R3, PT, PT, -R8, RZ, RZ ;  /* 0x000000ff08037210 */ /* 0x000fc60007ffe1ff */
[----:B------:R-:W-:Y:S01]  /*1260*/  IMAD R5, R10, R2, R5 ;  /* 0x000000020a057224 */ /* 0x000fe200078e0205 */
[----:B------:R-:W-:Y:S01]  /*1270*/  ISETP.GE.U32.AND P6, PT, R17, R10, PT ;  /* 0x0000000a1100720c */ /* 0x000fe20003fc6070 */
[----:B-----5:R-:W-:-:S03]  /*1280*/  IMAD.HI.U32 R4, R14, R7, RZ ;  /* 0x000000070e047227 */ /* 0x020fc600078e00ff */
[-C--:B------:R-:W-:Y:S01]  /*1290*/  ISETP.GE.U32.AND P1, PT, R5, R10.reuse, PT ;  /* 0x0000000a0500720c */ /* 0x080fe20003f26070 */
[C---:B------:R-:W-:Y:S02]  /*12a0*/  IMAD R9, R10.reuse, R3, R9 ;  /* 0x000000030a097224 */ /* 0x040fe400078e0209 */
[----:B------:R-:W0:Y:S01]  /*12b0*/  F2I.FTZ.U32.TRUNC.NTZ R3, R15 ;  /* 0x0000000f00037305 */ /* 0x000e22000021f000 */
[----:B------:R-:W-:Y:S02]  /*12c0*/  IMAD.MOV R14, RZ, RZ, -R4 ;  /* 0x000000ffff0e7224 */ /* 0x000fe400078e0a04 */
[----:B------:R-:W-:Y:S02]  /*12d0*/  ISETP.GE.U32.AND P0, PT, R9, R10, PT ;  /* 0x0000000a0900720c */ /* 0x000fe40003f06070 */
[----:B------:R-:W-:Y:S01]  /*12e0*/  IMAD R7, R10, R14, R7 ;  /* 0x0000000e0a077224 */ /* 0x000fe200078e0207 */
[----:B------:R-:W-:-:S04]  /*12f0*/  @P6 IADD3 R17, PT, PT, R17, -R10, RZ ;  /* 0x8000000a11116210 */ /* 0x000fc80007ffe0ff */
[-C--:B------:R-:W-:Y:S01]  /*1300*/  ISETP.GE.U32.AND P2, PT, R7, R10.reuse, PT ;  /* 0x0000000a0700720c */ /* 0x080fe20003f46070 */
[----:B------:R-:W-:Y:S01]  /*1310*/  @P1 IMAD.IADD R5, R5, 0x1, -R10 ;  /* 0x0000000105051824 */ /* 0x000fe200078e0a0a */
[----:B------:R-:W-:Y:S01]  /*1320*/  ISETP.GE.U32.AND P3, PT, R17, R10, PT ;  /* 0x0000000a1100720c */ /* 0x000fe20003f66070 */
[----:B0-----:R-:W-:-:S03]  /*1330*/  IMAD.MOV R2, RZ, RZ, -R3 ;  /* 0x000000ffff027224 */ /* 0x001fc600078e0a03 */
[-C--:B------:R-:W-:Y:S02]  /*1340*/  @P0 IADD3 R9, PT, PT, R9, -R10.reuse, RZ ;  /* 0x8000000a09090210 */ /* 0x080fe40007ffe0ff */
[-C--:B------:R-:W-:Y:S01]  /*1350*/  ISETP.GE.U32.AND P5, PT, R5, R10.reuse, PT ;  /* 0x0000000a0500720c */ /* 0x080fe20003fa6070 */
[----:B------:R-:W-:Y:S02]  /*1360*/  IMAD R5, R2, UR11, RZ ;  /* 0x0000000b02057c24 */ /* 0x000fe4000f8e02ff */
[----:B------:R-:W-:Y:S01]  /*1370*/  HFMA2 R2, -RZ, RZ, 0, 0 ;  /* 0x00000000ff027431 */ /* 0x000fe200000001ff */
[-C--:B------:R-:W-:Y:S01]  /*1380*/  ISETP.GE.U32.AND P4, PT, R9, R10.reuse, PT ;  /* 0x0000000a0900720c */ /* 0x080fe20003f86070 */
[----:B------:R-:W-:Y:S01]  /*1390*/  @P6 VIADD R12, R12, 0x1 ;  /* 0x000000010c0c6836 */ /* 0x000fe20000000000 */
[-C--:B------:R-:W-:Y:S02]  /*13a0*/  @P2 IADD3 R7, PT, PT, R7, -R10.reuse, RZ ;  /* 0x8000000a07072210 */ /* 0x080fe40007ffe0ff */
[----:B------:R-:W-:Y:S01]  /*13b0*/  @P0 IADD3 R8, PT, PT, R8, 0x1, RZ ;  /* 0x0000000108080810 */ /* 0x000fe20007ffe0ff */
[----:B------:R-:W-:Y:S01]  /*13c0*/  @P3 VIADD R12, R12, 0x1 ;  /* 0x000000010c0c3836 */ /* 0x000fe20000000000 */
[----:B------:R-:W-:-:S02]  /*13d0*/  ISETP.GE.U32.AND P6, PT, R7, R10, PT ;  /* 0x0000000a0700720c */ /* 0x000fc40003fc6070 */
[----:B------:R-:W-:Y:S01]  /*13e0*/  ISETP.NE.U32.AND P3, PT, R10, RZ, PT ;  /* 0x000000ff0a00720c */ /* 0x000fe20003f65070 */
[----:B------:R-:W-:Y:S01]  /*13f0*/  IMAD.HI.U32 R9, R3, R5, R2 ;  /* 0x0000000503097227 */ /* 0x000fe200078e0002 */
[----:B------:R-:W-:-:S03]  /*1400*/  LOP3.LUT R3, RZ, R10, RZ, 0x33, !PT ;  /* 0x0000000aff037212 */ /* 0x000fc600078e33ff */
[----:B------:R-:W-:Y:S01]  /*1410*/  @P1 VIADD R6, R6, 0x1 ;  /* 0x0000000106061836 */ /* 0x000fe20000000000 */
[C---:B------:R-:W-:Y:S01]  /*1420*/  SEL R12, R3.reuse, R12, !P3 ;  /* 0x0000000c030c7207 */ /* 0x040fe20005800000 */
[----:B------:R-:W-:Y:S01]  /*1430*/  @P4 VIADD R8, R8, 0x1 ;  /* 0x0000000108084836 */ /* 0x000fe20000000000 */
[----:B------:R-:W-:Y:S02]  /*1440*/  @P2 IADD3 R4, PT, PT, R4, 0x1, RZ ;  /* 0x0000000104042810 */ /* 0x000fe40007ffe0ff */
[----:B------:R-:W-:Y:S02]  /*1450*/  @P5 IADD3 R6, PT, PT, R6, 0x1, RZ ;  /* 0x0000000106065810 */ /* 0x000fe40007ffe0ff */
[C---:B------:R-:W-:Y:S02]  /*1460*/  SEL R8, R3.reuse, R8, !P3 ;  /* 0x0000000803087207 */ /* 0x040fe40005800000 */
[----:B------:R-:W-:Y:S01]  /*1470*/  IADD3 R12, PT, PT, R12, R11, RZ ;  /* 0x0000000b0c0c7210 */ /* 0x000fe20007ffe0ff */
[----:B------:R-:W-:Y:S01]  /*1480*/  @P6 VIADD R4, R4, 0x1 ;  /* 0x0000000104046836 */ /* 0x000fe20000000000 */
[----:B------:R-:W-:Y:S01]  /*1490*/  SEL R6, R3, R6, !P3 ;  /* 0x0000000603067207 */ /* 0x000fe20005800000 */
[----:B------:R-:W-:-:S02]  /*14a0*/  IMAD.IADD R8, R8, 0x1, R11 ;  /* 0x0000000108087824 */ /* 0x000fc400078e020b */
[----:B------:R-:W-:Y:S01]  /*14b0*/  IMAD.HI.U32 R2, R9, R12, RZ ;  /* 0x0000000c09027227 */ /* 0x000fe200078e00ff */
[----:B------:R-:W-:Y:S02]  /*14c0*/  SEL R4, R3, R4, !P3 ;  /* 0x0000000403047207 */ /* 0x000fe40005800000 */
[----:B------:R-:W-:Y:S01]  /*14d0*/  IADD3 R6, PT, PT, R6, R11, RZ ;  /* 0x0000000b06067210 */ /* 0x000fe20007ffe0ff */
[----:B------:R-:W-:Y:S01]  /*14e0*/  IMAD.HI.U32 R3, R9, R8, RZ ;  /* 0x0000000809037227 */ /* 0x000fe200078e00ff */
[----:B------:R-:W-:-:S03]  /*14f0*/  IADD3 R5, PT, PT, -R2, RZ, RZ ;  /* 0x000000ff02057210 */ /* 0x000fc60007ffe1ff */
[----:B------:R-:W-:Y:S02]  /*1500*/  IMAD.IADD R4, R4, 0x1, R11 ;  /* 0x0000000104047824 */ /* 0x000fe400078e020b */
[----:B------:R-:W-:-:S04]  /*1510*/  IMAD.HI.U32 R2, R9, R6, RZ ;  /* 0x0000000609027227 */ /* 0x000fc800078e00ff */
[----:B------:R-:W-:Y:S02]  /*1520*/  IMAD.MOV R7, RZ, RZ, -R3 ;  /* 0x000000ffff077224 */ /* 0x000fe400078e0a03 */
[----:B------:R-:W-:Y:S01]  /*1530*/  IMAD R12, R5, UR11, R12 ;  /* 0x0000000b050c7c24 */ /* 0x000fe2000f8e020c */
[----:B------:R-:W-:Y:S01]  /*1540*/  IADD3 R5, PT, PT, -R2, RZ, RZ ;  /* 0x000000ff02057210 */ /* 0x000fe20007ffe1ff */
[----:B------:R-:W-:-:S04]  /*1550*/  IMAD.HI.U32 R3, R9, R4, RZ ;  /* 0x0000000409037227 */ /* 0x000fc800078e00ff */
[----:B------:R-:W-:Y:S01]  /*1560*/  IMAD R8, R7, UR11, R8 ;  /* 0x0000000b07087c24 */ /* 0x000fe2000f8e0208 */
[----:B------:R-:W-:Y:S01]  /*1570*/  ISETP.GE.U32.AND P0, PT, R12, UR11, PT ;  /* 0x0000000b0c007c0c */ /* 0x000fe2000bf06070 */
[----:B------:R-:W-:Y:S02]  /*1580*/  IMAD.MOV R3, RZ, RZ, -R3 ;  /* 0x000000ffff037224 */ /* 0x000fe400078e0a03 */
[----:B------:R-:W-:Y:S01]  /*1590*/  IMAD R6, R5, UR11, R6 ;  /* 0x0000000b05067c24 */ /* 0x000fe2000f8e0206 */
[----:B------:R-:W-:Y:S01]  /*15a0*/  ISETP.GE.U32.AND P1, PT, R8, UR11, PT ;  /* 0x0000000b08007c0c */ /* 0x000fe2000bf26070 */
[----:B------:R-:W-:Y:S02]  /*15b0*/  IMAD R14, R3, UR11, R4 ;  /* 0x0000000b030e7c24 */ /* 0x000fe4000f8e0204 */
[----:B------:R-:W0:Y:S01]  /*15c0*/  LDC.64 R2, c[0x0][0x390] ;  /* 0x0000e400ff027b82 */ /* 0x000e220000000a00 */
[----:B------:R-:W-:Y:S02]  /*15d0*/  ISETP.GE.U32.AND P2, PT, R6, UR11, PT ;  /* 0x0000000b06007c0c */ /* 0x000fe4000bf46070 */
[----:B------:R-:W-:-:S03]  /*15e0*/  ISETP.GE.U32.AND P3, PT, R14, UR11, PT ;  /* 0x0000000b0e007c0c */ /* 0x000fc6000bf66070 */
[----:B------:R-:W-:-:S04]  /*15f0*/  @P0 IADD3 R12, PT, PT, R12, -UR11, RZ ;  /* 0x8000000b0c0c0c10 */ /* 0x000fc8000fffe0ff */
[----:B------:R-:W-:Y:S01]  /*1600*/  @P1 VIADD R8, R8, -UR11 ;  /* 0x8000000b08081c36 */ /* 0x000fe20008000000 */
[----:B------:R-:W-:-:S03]  /*1610*/  ISETP.GE.U32.AND P0, PT, R12, UR11, PT ;  /* 0x0000000b0c007c0c */ /* 0x000fc6000bf06070 */
[----:B------:R-:W-:Y:S02]  /*1620*/  @P2 IADD3 R6, PT, PT, R6, -UR11, RZ ;  /* 0x8000000b06062c10 */ /* 0x000fe4000fffe0ff */
[----:B------:R-:W-:Y:S01]  /*1630*/  ISETP.GE.U32.AND P1, PT, R8, UR11, PT ;  /* 0x0000000b08007c0c */ /* 0x000fe2000bf26070 */
[----:B------:R-:W-:Y:S01]  /*1640*/  @P3 VIADD R14, R14, -UR11 ;  /* 0x8000000b0e0e3c36 */ /* 0x000fe20008000000 */
[----:B------:R-:W-:Y:S02]  /*1650*/  ISETP.GE.U32.AND P2, PT, R6, UR11, PT ;  /* 0x0000000b06007c0c */ /* 0x000fe4000bf46070 */
[----:B------:R-:W-:Y:S02]  /*1660*/  ISETP.NE.U32.AND P4, PT, RZ, UR11, PT ;  /* 0x0000000bff007c0c */ /* 0x000fe4000bf85070 */
[----:B------:R-:W-:Y:S02]  /*1670*/  ISETP.GE.U32.AND P3, PT, R14, UR11, PT ;  /* 0x0000000b0e007c0c */ /* 0x000fe4000bf66070 */
[----:B------:R-:W-:-:S02]  /*1680*/  LOP3.LUT R15, RZ, UR11, RZ, 0x33, !PT ;  /* 0x0000000bff0f7c12 */ /* 0x000fc4000f8e33ff */
[----:B------:R-:W-:-:S03]  /*1690*/  @P0 IADD3 R12, PT, PT, R12, -UR11, RZ ;  /* 0x8000000b0c0c0c10 */ /* 0x000fc6000fffe0ff */
[----:B------:R-:W-:Y:S01]  /*16a0*/  @P1 VIADD R8, R8, -UR11 ;  /* 0x8000000b08081c36 */ /* 0x000fe20008000000 */
[C---:B------:R-:W-:Y:S02]  /*16b0*/  SEL R5, R15.reuse, R12, !P4 ;  /* 0x0000000c0f057207 */ /* 0x040fe40006000000 */
[----:B------:R-:W-:Y:S02]  /*16c0*/  @P2 IADD3 R6, PT, PT, R6, -UR11, RZ ;  /* 0x8000000b06062c10 */ /* 0x000fe4000fffe0ff */
[C---:B------:R-:W-:Y:S01]  /*16d0*/  SEL R7, R15.reuse, R8, !P4 ;  /* 0x000000080f077207 */ /* 0x040fe20006000000 */
[----:B------:R-:W-:Y:S01]  /*16e0*/  IMAD R5, R0, UR11, R5 ;  /* 0x0000000b00057c24 */ /* 0x000fe2000f8e0205 */
[----:B------:R-:W-:Y:S01]  /*16f0*/  SEL R9, R15, R6, !P4 ;  /* 0x000000060f097207 */ /* 0x000fe20006000000 */
[----:B------:R-:W-:Y:S02]  /*1700*/  @P3 VIADD R14, R14, -UR11 ;  /* 0x8000000b0e0e3c36 */ /* 0x000fe40008000000 */
[----:B------:R-:W-:-:S02]  /*1710*/  IMAD R7, R0, UR11, R7 ;  /* 0x0000000b00077c24 */ /* 0x000fc4000f8e0207 */
[----:B0-----:R-:W-:Y:S01]  /*1720*/  IMAD.WIDE.U32 R4, R5, 0x4, R2 ;  /* 0x0000000405047825 */ /* 0x001fe200078e0002 */
[----:B------:R-:W-:-:S03]  /*1730*/  SEL R15, R15, R14, !P4 ;  /* 0x0000000e0f0f7207 */ /* 0x000fc60006000000 */
[C---:B------:R-:W-:Y:S02]  /*1740*/  IMAD R9, R0.reuse, UR11, R9 ;  /* 0x0000000b00097c24 */ /* 0x040fe4000f8e0209 */
[----:B------:R-:W-:Y:S01]  /*1750*/  IMAD.WIDE.U32 R6, R7, 0x4, R2 ;  /* 0x0000000407067825 */ /* 0x000fe200078e0002 */
[----:B------:R-:W2:Y:S03]  /*1760*/  LDG.E R5, desc[UR12][R4.64] ;  /* 0x0000000c04057981 */ /* 0x000ea6000c1e1900 */
[----:B------:R-:W-:Y:S02]  /*1770*/  IMAD R15, R0, UR11, R15 ;  /* 0x0000000b000f7c24 */ /* 0x000fe4000f8e020f */
[--C-:B------:R-:W-:Y:S01]  /*1780*/  IMAD.WIDE.U32 R8, R9, 0x4, R2.reuse ;  /* 0x0000000409087825 */ /* 0x100fe200078e0002 */
[----:B------:R-:W3:Y:S03]  /*1790*/  LDG.E R7, desc[UR12][R6.64] ;  /* 0x0000000c06077981 */ /* 0x000ee6000c1e1900 */
[----:B------:R-:W-:-:S02]  /*17a0*/  IMAD.WIDE.U32 R2, R15, 0x4, R2 ;  /* 0x000000040f027825 */ /* 0x000fc400078e0002 */
[----:B------:R-:W4:Y:S04]  /*17b0*/  LDG.E R9, desc[UR12][R8.64] ;  /* 0x0000000c08097981 */ /* 0x000f28000c1e1900 */
[----:B------:R-:W5:Y:S01]  /*17c0*/  LDG.E R3, desc[UR12][R2.64] ;  /* 0x0000000c02037981 */ /* 0x000f62000c1e1900 */
[----:B------:R-:W-:Y:S01]  /*17d0*/  IADD3 R13, PT, PT, R13, 0x4, RZ ;  /* 0x000000040d0d7810 */ /* 0x000fe20007ffe0ff */
[----:B--2---:R-:W-:-:S04]  /*17e0*/  FADD R16, R16, R5 ;  /* 0x0000000510107221 */ /* 0x004fc80000000000 */
[----:B---3--:R-:W-:-:S04]  /*17f0*/  FADD R16, R16, R7 ;  /* 0x0000000710107221 */ /* 0x008fc80000000000 */
[----:B----4-:R-:W-:-:S04]  /*1800*/  FADD R16, R16, R9 ;  /* 0x0000000910107221 */ /* 0x010fc80000000000 */
[----:B-----5:R-:W-:-:S07]  /*1810*/  FADD R16, R16, R3 ;  /* 0x0000000310107221 */ /* 0x020fce0000000000 */
.L_x_22:
[----:B------:R-:W-:Y:S05]  /*1820*/  BRA.U !UP1, `(.L_x_21) ;  /* 0x0000000509e47547 */ /* 0x000fea000b800000 */
[----:B------:R-:W-:Y:S02]  /*1830*/  UISETP.NE.AND UP0, UPT, UR4, 0x1, UPT ;  /* 0x000000010400788c */ /* 0x000fe4000bf05270 */
[----:B------:R-:W-:-:S04]  /*1840*/  ULOP3.LUT UR5, UR11, 0x1, URZ, 0xc0, !UPT ;  /* 0x000000010b057892 */ /* 0x000fc8000f8ec0ff */
[----:B------:R-:W-:-:S03]  /*1850*/  UISETP.NE.U32.AND UP1, UPT, UR5, 0x1, UPT ;  /* 0x000000010500788c */ /* 0x000fc6000bf25070 */
[----:B------:R-:W-:Y:S08]  /*1860*/  BRA.U !UP0, `(.L_x_23) ;  /* 0x00000005081c7547 */ /* 0x000ff0000b800000 */
[----:B------:R-:W1:Y:S01]  /*1870*/  LDC.64 R2, c[0x0][0x3a0] ;  /* 0x0000e800ff027b82 */ /* 0x000e620000000a00 */
[----:B------:R-:W-:-:S04]  /*1880*/  VIADD R5, R13, UR6 ;  /* 0x000000060d057c36 */ /* 0x000fc80008000000 */
[----:B-1----:R-:W-:-:S05]  /*1890*/  IMAD.WIDE R2, R5, 0x4, R2 ;  /* 0x0000000405027825 */ /* 0x002fca00078e0202 */
[----:B------:R-:W2:Y:S04]  /*18a0*/  LDG.E R7, desc[UR12][R2.64] ;  /* 0x0000000c02077981 */ /* 0x000ea8000c1e1900 */
[----:B------:R2:W3:Y:S01]  /*18b0*/  LDG.E R15, desc[UR12][R2.64+0x4] ;  /* 0x0000040c020f7981 */ /* 0x0004e2000c1e1900 */
[----:B------:R-:W1:Y:S01]  /*18c0*/  I2F.U32.RP R6, R10 ;  /* 0x0000000a00067306 */ /* 0x000e620000209000 */
[----:B------:R-:W-:-:S07]  /*18d0*/  ISETP.NE.U32.AND P2, PT, R10, RZ, PT ;  /* 0x000000ff0a00720c */ /* 0x000fce0003f45070 */
[----:B------:R-:W4:Y:S08]  /*18e0*/  I2F.U32.RP R12, UR11 ;  /* 0x0000000b000c7d06 */ /* 0x000f300008209000 */
[----:B-1----:R-:W1:Y:S08]  /*18f0*/  MUFU.RCP R6, R6 ;  /* 0x0000000600067308 */ /* 0x002e700000001000 */
[----:B----4-:R-:W-:Y:S01]  /*1900*/  MUFU.RCP R12, R12 ;  /* 0x0000000c000c7308 */ /* 0x010fe20000001000 */
[----:B-1----:R-:W-:-:S07]  /*1910*/  IADD3 R4, PT, PT, R6, 0xffffffe, RZ ;  /* 0x0ffffffe06047810 */ /* 0x002fce0007ffe0ff */
[----:B------:R1:W4:Y:S02]  /*1920*/  F2I.FTZ.U32.TRUNC.NTZ R5, R4 ;  /* 0x0000000400057305 */ /* 0x000324000021f000 */
[----:B-1----:R-:W-:Y:S01]  /*1930*/  MOV R4, RZ ;  /* 0x000000ff00047202 */ /* 0x002fe20000000f00 */
[----:B----4-:R-:W-:-:S04]  /*1940*/  IMAD.MOV R9, RZ, RZ, -R5 ;  /* 0x000000ffff097224 */ /* 0x010fc800078e0a05 */
        /* <DEDUP_REMOVED lines=8> */
[----:B------:R-:W-:Y:S02]  /*19d0*/  IMAD R15, R10, R4, R15 ;  /* 0x000000040a0f7224 */ /* 0x000fe400078e020f */
[----:B------:R-:W-:Y:S01]  /*19e0*/  VIADD R3, R12, 0xffffffe ;  /* 0x0ffffffe0c037836 */ /* 0x000fe20000000000 */
[-C--:B------:R-:W-:Y:S02]  /*19f0*/  ISETP.GE.U32.AND P0, PT, R7, R10.reuse, PT ;  /* 0x0000000a0700720c */ /* 0x080fe40003f06070 */
[----:B------:R-:W-:-:S03]  /*1a00*/  ISETP.GE.U32.AND P3, PT, R15, R10, PT ;  /* 0x0000000a0f00720c */ /* 0x000fc60003f66070 */
[----:B------:R-:W1:Y:S08]  /*1a10*/  F2I.FTZ.U32.TRUNC.NTZ R3, R3 ;  /* 0x0000000300037305 */ /* 0x000e70000021f000 */
[-C--:B------:R-:W-:Y:S01]  /*1a20*/  @P0 IADD3 R7, PT, PT, R7, -R10.reuse, RZ ;  /* 0x8000000a07070210 */ /* 0x080fe20007ffe0ff */
[----:B------:R-:W-:Y:S01]  /*1a30*/  @P0 VIADD R2, R2, 0x1 ;  /* 0x0000000102020836 */ /* 0x000fe20000000000 */
[----:B------:R-:W-:Y:S01]  /*1a40*/  @P3 IADD3 R8, PT, PT, R8, 0x1, RZ ;  /* 0x0000000108083810 */ /* 0x000fe20007ffe0ff */
[----:B------:R-:W-:Y:S01]  /*1a50*/  @P3 IMAD.IADD R15, R15, 0x1, -R10 ;  /* 0x000000010f0f3824 */ /* 0x000fe200078e0a0a */
[----:B------:R-:W-:-:S02]  /*1a60*/  ISETP.GE.U32.AND P1, PT, R7, R10, PT ;  /* 0x0000000a0700720c */ /* 0x000fc40003f26070 */
[----:B-1----:R-:W-:Y:S02]  /*1a70*/  IADD3 R7, PT, PT, RZ, -R3, RZ ;  /* 0x80000003ff077210 */ /* 0x002fe40007ffe0ff */
[----:B------:R-:W-:-:S03]  /*1a80*/  ISETP.GE.U32.AND P4, PT, R15, R10, PT ;  /* 0x0000000a0f00720c */ /* 0x000fc60003f86070 */
[----:B------:R-:W-:-:S06]  /*1a90*/  IMAD R7, R7, UR11, RZ ;  /* 0x0000000b07077c24 */ /* 0x000fcc000f8e02ff */
[----:B------:R-:W-:-:S05]  /*1aa0*/  @P1 VIADD R2, R2, 0x1 ;  /* 0x0000000102021836 */ /* 0x000fca0000000000 */
[----:B------:R-:W-:Y:S01]  /*1ab0*/  SEL R4, R5, R2, !P2 ;  /* 0x0000000205047207 */ /* 0x000fe20005000000 */
[----:B------:R-:W-:Y:S01]  /*1ac0*/  IMAD.MOV.U32 R2, RZ, RZ, RZ ;  /* 0x000000ffff027224 */ /* 0x000fe200078e00ff */
[----:B------:R-:W-:Y:S02]  /*1ad0*/  @P4 IADD3 R8, PT, PT, R8, 0x1, RZ ;  /* 0x0000000108084810 */ /* 0x000fe40007ffe0ff */
[----:B0-----:R-:W-:Y:S01]  /*1ae0*/  IADD3 R4, PT, PT, R4, R11, RZ ;  /* 0x0000000b04047210 */ /* 0x001fe20007ffe0ff */
[----:B------:R-:W-:Y:S01]  /*1af0*/  IMAD.HI.U32 R7, R3, R7, R2 ;  /* 0x0000000703077227 */ /* 0x000fe200078e0002 */
[----:B------:R-:W-:Y:S02]  /*1b00*/  SEL R8, R5, R8, !P2 ;  /* 0x0000000805087207 */ /* 0x000fe40005000000 */
[----:B------:R-:W-:-:S03]  /*1b10*/  LOP3.LUT R5, RZ, UR11, RZ, 0x33, !PT ;  /* 0x0000000bff057c12 */ /* 0x000fc6000f8e33ff */
[----:B------:R-:W-:Y:S02]  /*1b20*/  IMAD.IADD R8, R8, 0x1, R11 ;  /* 0x0000000108087824 */ /* 0x000fe400078e020b */
[----:B------:R-:W-:-:S04]  /*1b30*/  IMAD.HI.U32 R2, R7, R4, RZ ;  /* 0x0000000407027227 */ /* 0x000fc800078e00ff */
[----:B------:R-:W-:Y:S01]  /*1b40*/  IMAD.HI.U32 R7, R7, R8, RZ ;  /* 0x0000000807077227 */ /* 0x000fe200078e00ff */
[----:B------:R-:W-:-:S03]  /*1b50*/  IADD3 R3, PT, PT, -R2, RZ, RZ ;  /* 0x000000ff02037210 */ /* 0x000fc60007ffe1ff */
[----:B------:R-:W-:Y:S02]  /*1b60*/  IMAD.MOV R7, RZ, RZ, -R7 ;  /* 0x000000ffff077224 */ /* 0x000fe400078e0a07 */
[----:B------:R-:W-:Y:S02]  /*1b70*/  IMAD R4, R3, UR11, R4 ;  /* 0x0000000b03047c24 */ /* 0x000fe4000f8e0204 */
[----:B------:R-:W-:Y:S01]  /*1b80*/  IMAD R8, R7, UR11, R8 ;  /* 0x0000000b07087c24 */ /* 0x000fe2000f8e0208 */
[----:B------:R-:W0:Y:S02]  /*1b90*/  LDC.64 R2, c[0x0][0x390] ;  /* 0x0000e400ff027b82 */ /* 0x000e240000000a00 */
[----:B------:R-:W-:Y:S02]  /*1ba0*/  ISETP.GE.U32.AND P0, PT, R4, UR11, PT ;  /* 0x0000000b04007c0c */ /* 0x000fe4000bf06070 */
[----:B------:R-:W-:-:S11]  /*1bb0*/  ISETP.GE.U32.AND P1, PT, R8, UR11, PT ;  /* 0x0000000b08007c0c */ /* 0x000fd6000bf26070 */
[----:B------:R-:W-:Y:S02]  /*1bc0*/  @P0 IADD3 R4, PT, PT, R4, -UR11, RZ ;  /* 0x8000000b04040c10 */ /* 0x000fe4000fffe0ff */
[----:B------:R-:W-:Y:S01]  /*1bd0*/  @P1 VIADD R8, R8, -UR11 ;  /* 0x8000000b08081c36 */ /* 0x000fe20008000000 */
[----:B------:R-:W-:Y:S02]  /*1be0*/  ISETP.NE.U32.AND P1, PT, RZ, UR11, PT ;  /* 0x0000000bff007c0c */ /* 0x000fe4000bf25070 */
[----:B------:R-:W-:Y:S02]  /*1bf0*/  ISETP.GE.U32.AND P0, PT, R4, UR11, PT ;  /* 0x0000000b04007c0c */ /* 0x000fe4000bf06070 */
[----:B------:R-:W-:-:S11]  /*1c00*/  ISETP.GE.U32.AND P2, PT, R8, UR11, PT ;  /* 0x0000000b08007c0c */ /* 0x000fd6000bf46070 */
[----:B------:R-:W-:Y:S02]  /*1c10*/  @P0 IADD3 R4, PT, PT, R4, -UR11, RZ ;  /* 0x8000000b04040c10 */ /* 0x000fe4000fffe0ff */
[----:B------:R-:W-:Y:S02]  /*1c20*/  @P2 VIADD R8, R8, -UR11 ;  /* 0x8000000b08082c36 */ /* 0x000fe40008000000 */
[----:B------:R-:W-:-:S03]  /*1c30*/  SEL R7, R5, R4, !P1 ;  /* 0x0000000405077207 */ /* 0x000fc60004800000 */
[----:B------:R-:W-:Y:S02]  /*1c40*/  SEL R9, R5, R8, !P1 ;  /* 0x0000000805097207 */ /* 0x000fe40004800000 */
[----:B------:R-:W-:-:S03]  /*1c50*/  IMAD R5, R0, UR11, R7 ;  /* 0x0000000b00057c24 */ /* 0x000fc6000f8e0207 */
[----:B------:R-:W-:Y:S02]  /*1c60*/  IMAD R9, R0, UR11, R9 ;  /* 0x0000000b00097c24 */ /* 0x000fe4000f8e0209 */
[----:B0-----:R-:W-:-:S04]  /*1c70*/  IMAD.WIDE.U32 R4, R5, 0x4, R2 ;  /* 0x0000000405047825 */ /* 0x001fc800078e0002 */
[----:B------:R-:W-:Y:S02]  /*1c80*/  IMAD.WIDE.U32 R2, R9, 0x4, R2 ;  /* 0x0000000409027825 */ /* 0x000fe400078e0002 */
[----:B------:R-:W2:Y:S04]  /*1c90*/  LDG.E R5, desc[UR12][R4.64] ;  /* 0x0000000c04057981 */ /* 0x000ea8000c1e1900 */
[----:B------:R-:W3:Y:S01]  /*1ca0*/  LDG.E R3, desc[UR12][R2.64] ;  /* 0x0000000c02037981 */ /* 0x000ee2000c1e1900 */
[----:B------:R-:W-:Y:S01]  /*1cb0*/  IADD3 R13, PT, PT, R13, 0x2, RZ ;  /* 0x000000020d0d7810 */ /* 0x000fe20007ffe0ff */
[----:B--2---:R-:W-:-:S04]  /*1cc0*/  FADD R16, R16, R5 ;  /* 0x0000000510107221 */ /* 0x004fc80000000000 */
[----:B---3--:R-:W-:-:S07]  /*1cd0*/  FADD R16, R16, R3 ;  /* 0x0000000310107221 */ /* 0x008fce0000000000 */
.L_x_23:
[----:B------:R-:W-:Y:S05]  /*1ce0*/  BRA.U UP1, `(.L_x_21) ;  /* 0x0000000101b47547 */ /* 0x000fea000b800000 */
[----:B------:R-:W1:Y:S01]  /*1cf0*/  LDC.64 R2, c[0x0][0x3a0] ;  /* 0x0000e800ff027b82 */ /* 0x000e620000000a00 */
[----:B------:R-:W-:-:S04]  /*1d00*/  VIADD R13, R13, UR6 ;  /* 0x000000060d0d7c36 */ /* 0x000fc80008000000 */
[----:B-1----:R-:W-:-:S06]  /*1d10*/  IMAD.WIDE R2, R13, 0x4, R2 ;  /* 0x000000040d027825 */ /* 0x002fcc00078e0202 */
[----:B------:R1:W2:Y:S01]  /*1d20*/  LDG.E R3, desc[UR12][R2.64] ;  /* 0x0000000c02037981 */ /* 0x0002a2000c1e1900 */
[----:B------:R-:W3:Y:S01]  /*1d30*/  I2F.U32.RP R6, R10 ;  /* 0x0000000a00067306 */ /* 0x000ee20000209000 */
[----:B------:R-:W-:Y:S01]  /*1d40*/  HFMA2 R4, -RZ, RZ, 0, 0 ;  /* 0x00000000ff047431 */ /* 0x000fe200000001ff */
[----:B------:R-:W-:-:S06]  /*1d50*/  ISETP.NE.U32.AND P2, PT, R10, RZ, PT ;  /* 0x000000ff0a00720c */ /* 0x000fcc0003f45070 */
[----:B------:R-:W4:Y:S08]  /*1d60*/  I2F.U32.RP R8, UR11 ;  /* 0x0000000b00087d06 */ /* 0x000f300008209000 */
[----:B---3--:R-:W3:Y:S08]  /*1d70*/  MUFU.RCP R6, R6 ;  /* 0x0000000600067308 */ /* 0x008ef00000001000 */
[----:B----4-:R-:W1:Y:S01]  /*1d80*/  MUFU.RCP R8, R8 ;  /* 0x0000000800087308 */ /* 0x010e620000001000 */
[----:B---3--:R-:W-:-:S07]  /*1d90*/  IADD3 R7, PT, PT, R6, 0xffffffe, RZ ;  /* 0x0ffffffe06077810 */ /* 0x008fce0007ffe0ff */
[----:B------:R-:W3:Y:S01]  /*1da0*/  F2I.FTZ.U32.TRUNC.NTZ R5, R7 ;  /* 0x0000000700057305 */ /* 0x000ee2000021f000 */
[----:B-1----:R-:W-:Y:S01]  /*1db0*/  IADD3 R2, PT, PT, R8, 0xffffffe, RZ ;  /* 0x0ffffffe08027810 */ /* 0x002fe20007ffe0ff */
[----:B---3--:R-:W-:-:S04]  /*1dc0*/  IMAD.MOV R9, RZ, RZ, -R5 ;  /* 0x000000ffff097224 */ /* 0x008fc800078e0a05 */
[----:B------:R-:W-:-:S04]  /*1dd0*/  IMAD R9, R9, R10, RZ ;  /* 0x0000000a09097224 */ /* 0x000fc800078e02ff */
[----:B------:R-:W-:-:S06]  /*1de0*/  IMAD.HI.U32 R4, R5, R9, R4 ;  /* 0x0000000905047227 */ /* 0x000fcc00078e0004 */
[----:B--2---:R-:W-:-:S04]  /*1df0*/  IMAD.HI.U32 R4, R4, R3, RZ ;  /* 0x0000000304047227 */ /* 0x004fc800078e00ff */
[----:B------:R-:W-:-:S04]  /*1e00*/  IMAD.MOV R5, RZ, RZ, -R4 ;  /* 0x000000ffff057224 */ /* 0x000fc800078e0a04 */
[----:B------:R-:W-:Y:S02]  /*1e10*/  IMAD R5, R10, R5, R3 ;  /* 0x000000050a057224 */ /* 0x000fe400078e0203 */
[----:B------:R1:W2:Y:S03]  /*1e20*/  F2I.FTZ.U32.TRUNC.NTZ R3, R2 ;  /* 0x0000000200037305 */ /* 0x0002a6000021f000 */
[----:B------:R-:W-:Y:S01]  /*1e30*/  ISETP.GE.U32.AND P0, PT, R5, R10, PT ;  /* 0x0000000a0500720c */ /* 0x000fe20003f06070 */
[----:B-1----:R-:W-:-:S12]  /*1e40*/  IMAD.MOV.U32 R2, RZ, RZ, RZ ;  /* 0x000000ffff027224 */ /* 0x002fd800078e00ff */
[----:B------:R-:W-:Y:S02]  /*1e50*/  @P0 IMAD.IADD R5, R5, 0x1, -R10 ;  /* 0x0000000105050824 */ /* 0x000fe400078e0a0a */
[----:B------:R-:W-:-:S03]  /*1e60*/  @P0 VIADD R4, R4, 0x1 ;  /* 0x0000000104040836 */ /* 0x000fc60000000000 */
[----:B------:R-:W-:Y:S02]  /*1e70*/  ISETP.GE.U32.AND P1, PT, R5, R10, PT ;  /* 0x0000000a0500720c */ /* 0x000fe40003f26070 */
[----:B--2---:R-:W-:-:S05]  /*1e80*/  IADD3 R5, PT, PT, RZ, -R3, RZ ;  /* 0x80000003ff057210 */ /* 0x004fca0007ffe0ff */
[----:B------:R-:W-:-:S04]  /*1e90*/  IMAD R5, R5, UR11, RZ ;  /* 0x0000000b05057c24 */ /* 0x000fc8000f8e02ff */
[----:B------:R-:W-:Y:S02]  /*1ea0*/  IMAD.HI.U32 R5, R3, R5, R2 ;  /* 0x0000000503057227 */ /* 0x000fe400078e0002 */
[----:B------:R-:W-:Y:S02]  /*1eb0*/  @P1 IADD3 R4, PT, PT, R4, 0x1, RZ ;  /* 0x0000000104041810 */ /* 0x000fe40007ffe0ff */
[----:B------:R-:W-:Y:S02]  /*1ec0*/  @!P2 LOP3.LUT R4, RZ, R10, RZ, 0x33, !PT ;  /* 0x0000000aff04a212 */ /* 0x000fe400078e33ff */
[----:B------:R-:W-:Y:S02]  /*1ed0*/  ISETP.NE.U32.AND P1, PT, RZ, UR11, PT ;  /* 0x0000000bff007c0c */ /* 0x000fe4000bf25070 */
[----:B0-----:R-:W-:-:S05]  /*1ee0*/  IADD3 R4, PT, PT, R4, R11, RZ ;  /* 0x0000000b04047210 */ /* 0x001fca0007ffe0ff */
[----:B------:R-:W-:-:S04]  /*1ef0*/  IMAD.HI.U32 R2, R5, R4, RZ ;  /* 0x0000000405027227 */ /* 0x000fc800078e00ff */
[----:B------:R-:W-:Y:S02]  /*1f00*/  IMAD.MOV R5, RZ, RZ, -R2 ;  /* 0x000000ffff057224 */ /* 0x000fe400078e0a02 */
[----:B------:R-:W0:Y:S02]  /*1f10*/  LDC.64 R2, c[0x0][0x390] ;  /* 0x0000e400ff027b82 */ /* 0x000e240000000a00 */
[----:B------:R-:W-:-:S05]  /*1f20*/  IMAD R5, R5, UR11, R4 ;  /* 0x0000000b05057c24 */ /* 0x000fca000f8e0204 */
[----:B------:R-:W-:-:S13]  /*1f30*/  ISETP.GE.U32.AND P0, PT, R5, UR11, PT ;  /* 0x0000000b05007c0c */ /* 0x000fda000bf06070 */
[----:B------:R-:W-:-:S04]  /*1f40*/  @P0 IADD3 R5, PT, PT, R5, -UR11, RZ ;  /* 0x8000000b05050c10 */ /* 0x000fc8000fffe0ff */
[----:B------:R-:W-:-:S13]  /*1f50*/  ISETP.GE.U32.AND P0, PT, R5, UR11, PT ;  /* 0x0000000b05007c0c */ /* 0x000fda000bf06070 */
[----:B------:R-:W-:Y:S01]  /*1f60*/  @P0 VIADD R5, R5, -UR11 ;  /* 0x8000000b05050c36 */ /* 0x000fe20008000000 */
[----:B------:R-:W-:-:S05]  /*1f70*/  @!P1 LOP3.LUT R5, RZ, UR11, RZ, 0x33, !PT ;  /* 0x0000000bff059c12 */ /* 0x000fca000f8e33ff */
[----:B------:R-:W-:-:S04]  /*1f80*/  IMAD R5, R0, UR11, R5 ;  /* 0x0000000b00057c24 */ /* 0x000fc8000f8e0205 */
[----:B0-----:R-:W-:-:S06]  /*1f90*/  IMAD.WIDE.U32 R2, R5, 0x4, R2 ;  /* 0x0000000405027825 */ /* 0x001fcc00078e0002 */
[----:B------:R-:W2:Y:S02]  /*1fa0*/  LDG.E R3, desc[UR12][R2.64] ;  /* 0x0000000c02037981 */ /* 0x000ea4000c1e1900 */
[----:B--2---:R-:W-:-:S07]  /*1fb0*/  FADD R16, R16, R3 ;  /* 0x0000000310107221 */ /* 0x004fce0000000000 */
.L_x_21:
[----:B------:R-:W1:Y:S02]  /*1fc0*/  F2F.F64.F32 R16, R16 ;  /* 0x0000001000107310 */ /* 0x000e640000201800 */
.L_x_18:
[----:B------:R-:W2:Y:S01]  /*1fd0*/  LDCU UR4, c[0x0][0x384] ;  /* 0x00007080ff0477ac */ /* 0x000ea20008000800 */
[----:B------:R-:W-:Y:S01]  /*1fe0*/  MOV R2, 0x1 ;  /* 0x0000000100027802 */ /* 0x000fe20000000f00 */
[----:B------:R-:W-:Y:S01]  /*1ff0*/  BSSY.RECONVERGENT B0, `(.L_x_24) ;  /* 0x0000013000007945 */ /* 0x000fe20003800200 */
[----:B-1----:R-:W-:Y:S01]  /*2000*/  FSETP.GEU.AND P1, PT, |R17|, 6.5827683646048100446e-37, PT ;  /* 0x036000001100780b */ /* 0x002fe20003f2e200 */
        /* <DEDUP_REMOVED lines=13> */
[----:B------:R-:W-:Y:S01]  /*20e0*/  IMAD.MOV.U32 R4, RZ, RZ, R16 ;  /* 0x000000ffff047224 */ /* 0x000fe200078e0010 */
[----:B------:R-:W-:Y:S02]  /*20f0*/  MOV R5, R17 ;  /* 0x0000001100057202 */ /* 0x000fe40000000f00 */
[----:B------:R-:W-:-:S07]  /*2100*/  MOV R10, 0x2120 ;  /* 0x00002120000a7802 */ /* 0x000fce0000000f00 */
[----:B0-----:R-:W-:Y:S05]  /*2110*/  CALL.REL.NOINC `($__internal_2_$__cuda_sm20_div_rn_f64_full) ;  /* 0x0000000000287944 */ /* 0x001fea0003c00000 */
.L_x_25:
[----:B------:R-:W-:Y:S05]  /*2120*/  BSYNC.RECONVERGENT B0 ;  /* 0x0000000000007941 */ /* 0x000fea0003800200 */
.L_x_24:
[----:B------:R-:W1:Y:S01]  /*2130*/  S2R R6, SR_TID.X ;  /* 0x0000000000067919 */ /* 0x000e620000002100 */
[----:B------:R-:W1:Y:S01]  /*2140*/  LDC R7, c[0x0][0x360] ;  /* 0x0000d800ff077b82 */ /* 0x000e620000000800 */
[----:B------:R-:W2:Y:S07]  /*2150*/  LDCU UR4, c[0x0][0x388] ;  /* 0x00007100ff0477ac */ /* 0x000eae0008000800 */
[----:B------:R-:W3:Y:S01]  /*2160*/  LDC.64 R4, c[0x0][0x398] ;  /* 0x0000e600ff047b82 */ /* 0x000ee20000000a00 */
[----:B-1----:R-:W-:-:S04]  /*2170*/  IMAD R7, R7, UR10, R6 ;  /* 0x0000000a07077c24 */ /* 0x002fc8000f8e0206 */
[----:B--2---:R-:W-:-:S04]  /*2180*/  IMAD R7, R0, UR4, R7 ;  /* 0x0000000400077c24 */ /* 0x004fc8000f8e0207 */
[----:B---3--:R-:W-:-:S05]  /*2190*/  IMAD.WIDE.U32 R4, R7, 0x8, R4 ;  /* 0x0000000807047825 */ /* 0x008fca00078e0004 */
[----:B------:R-:W-:Y:S01]  /*21a0*/  STG.E.64 desc[UR12][R4.64], R2 ;  /* 0x0000000204007986 */ /* 0x000fe2000c101b0c */
[----:B------:R-:W-:Y:S05]  /*21b0*/  EXIT ;  /* 0x000000000000794d */ /* 0x000fea0003800000 */
        .weak           $__internal_2_$__cuda_sm20_div_rn_f64_full
        .type           $__internal_2_$__cuda_sm20_div_rn_f64_full,@function
        .size           $__internal_2_$__cuda_sm20_div_rn_f64_full,($__internal_3_$__cuda_sm20_div_s64 - $__internal_2_$__cuda_sm20_div_rn_f64_full)
$__internal_2_$__cuda_sm20_div_rn_f64_full:
[C---:B------:R-:W-:Y:S01]  /*21c0*/  FSETP.GEU.AND P0, PT, |R7|.reuse, 1.469367938527859385e-39, PT ;  /* 0x001000000700780b */ /* 0x040fe20003f0e200 */
[----:B------:R-:W-:Y:S01]  /*21d0*/  BSSY.RECONVERGENT B1, `(.L_x_26) ;  /* 0x0000057000017945 */ /* 0x000fe20003800200 */
[----:B------:R-:W-:Y:S02]  /*21e0*/  LOP3.LUT R2, R7, 0x800fffff, RZ, 0xc0, !PT ;  /* 0x800fffff07027812 */ /* 0x000fe400078ec0ff */
[C---:B------:R-:W-:Y:S02]  /*21f0*/  FSETP.GEU.AND P2, PT, |R5|.reuse, 1.469367938527859385e-39, PT ;  /* 0x001000000500780b */ /* 0x040fe40003f4e200 */
[----:B------:R-:W-:Y:S01]  /*2200*/  LOP3.LUT R3, R2, 0x3ff00000, RZ, 0xfc, !PT ;  /* 0x3ff0000002037812 */ /* 0x000fe200078efcff */
[----:B------:R-:W-:Y:S01]  /*2210*/  IMAD.MOV.U32 R2, RZ, RZ, R6 ;  /* 0x000000ffff027224 */ /* 0x000fe200078e0006 */
[----:B------:R-:W-:Y:S02]  /*2220*/  MOV R16, 0x1 ;  /* 0x0000000100107802 */ /* 0x000fe40000000f00 */
[----:B------:R-:W-:-:S02]  /*2230*/  LOP3.LUT R11, R5, 0x7ff00000, RZ, 0xc0, !PT ;  /* 0x7ff00000050b7812 */ /* 0x000fc400078ec0ff */
[----:B------:R-:W-:Y:S01]  /*2240*/  LOP3.LUT R14, R7, 0x7ff00000, RZ, 0xc0, !PT ;  /* 0x7ff00000070e7812 */ /* 0x000fe200078ec0ff */
[----:B------:R-:W-:-:S03]  /*2250*/  @!P0 DMUL R2, R6, 8.98846567431157953865e+307 ;  /* 0x7fe0000006028828 */ /* 0x000fc60000000000 */
[----:B------:R-:W-:Y:S01]  /*2260*/  ISETP.GE.U32.AND P1, PT, R11, R14, PT ;  /* 0x0000000e0b00720c */ /* 0x000fe20003f26070 */
[----:B------:R-:W-:Y:S01]  /*2270*/  @!P2 IMAD.MOV.U32 R18, RZ, RZ, RZ ;  /* 0x000000ffff12a224 */ /* 0x000fe200078e00ff */
[----:B------:R-:W-:Y:S01]  /*2280*/  @!P2 LOP3.LUT R12, R7, 0x7ff00000, RZ, 0xc0, !PT ;  /* 0x7ff00000070ca812 */ /* 0x000fe200078ec0ff */
[----:B------:R-:W0:Y:S03]  /*2290*/  MUFU.RCP64H R17, R3 ;  /* 0x0000000300117308 */ /* 0x000e260000001800 */
[----:B------:R-:W-:Y:S01]  /*22a0*/  @!P2 ISETP.GE.U32.AND P3, PT, R11, R12, PT ;  /* 0x0000000c0b00a20c */ /* 0x000fe20003f66070 */
[----:B------:R-:W-:-:S05]  /*22b0*/  IMAD.MOV.U32 R12, RZ, RZ, 0x1ca00000 ;  /* 0x1ca00000ff0c7424 */ /* 0x000fca00078e00ff */
[----:B------:R-:W-:-:S04]  /*22c0*/  @!P2 SEL R13, R12, 0x63400000, !P3 ;  /* 0x634000000c0da807 */ /* 0x000fc80005800000 */
[----:B------:R-:W-:Y:S01]  /*22d0*/  @!P2 LOP3.LUT R13, R13, 0x80000000, R5, 0xf8, !PT ;  /* 0x800000000d0da812 */ /* 0x000fe200078ef805 */
[----:B0-----:R-:W-:-:S03]  /*22e0*/  DFMA R8, R16, -R2, 1 ;  /* 0x3ff000001008742b */ /* 0x001fc60000000802 */
[----:B------:R-:W-:-:S05]  /*22f0*/  @!P2 LOP3.LUT R19, R13, 0x100000, RZ, 0xfc, !PT ;  /* 0x001000000d13a812 */ /* 0x000fca00078efcff */
[----:B------:R-:W-:-:S08]  /*2300*/  DFMA R8, R8, R8, R8 ;  /* 0x000000080808722b */ /* 0x000fd00000000008 */
[----:B------:R-:W-:Y:S01]  /*2310*/  DFMA R16, R16, R8, R16 ;  /* 0x000000081010722b */ /* 0x000fe20000000010 */
[----:B------:R-:W-:Y:S02]  /*2320*/  SEL R9, R12, 0x63400000, !P1 ;  /* 0x634000000c097807 */ /* 0x000fe40004800000 */
[----:B------:R-:W-:Y:S02]  /*2330*/  MOV R8, R4 ;  /* 0x0000000400087202 */ /* 0x000fe40000000f00 */
[----:B------:R-:W-:-:S03]  /*2340*/  LOP3.LUT R9, R9, 0x800fffff, R5, 0xf8, !PT ;  /* 0x800fffff09097812 */ /* 0x000fc600078ef805 */
[----:B------:R-:W-:-:S03]  /*2350*/  DFMA R20, R16, -R2, 1 ;  /* 0x3ff000001014742b */ /* 0x000fc60000000802 */
[----:B------:R-:W-:-:S05]  /*2360*/  @!P2 DFMA R8, R8, 2, -R18 ;  /* 0x400000000808a82b */ /* 0x000fca0000000812 */
[----:B------:R-:W-:Y:S01]  /*2370*/  DFMA R16, R16, R20, R16 ;  /* 0x000000141010722b */ /* 0x000fe20000000010 */
[----:B------:R-:W-:Y:S01]  /*2380*/  MOV R21, R11 ;  /* 0x0000000b00157202 */ /* 0x000fe20000000f00 */
[----:B------:R-:W-:Y:S01]  /*2390*/  IMAD.MOV.U32 R20, RZ, RZ, R14 ;  /* 0x000000ffff147224 */ /* 0x000fe200078e000e */
[----:B------:R-:W-:Y:S02]  /*23a0*/  @!P0 LOP3.LUT R20, R3, 0x7ff00000, RZ, 0xc0, !PT ;  /* 0x7ff0000003148812 */ /* 0x000fe400078ec0ff */
[----:B------:R-:W-:-:S03]  /*23b0*/  @!P2 LOP3.LUT R21, R9, 0x7ff00000, RZ, 0xc0, !PT ;  /* 0x7ff000000915a812 */ /* 0x000fc600078ec0ff */
[----:B------:R-:W-:Y:S01]  /*23c0*/  DMUL R18, R16, R8 ;  /* 0x0000000810127228 */ /* 0x000fe20000000000 */
[----:B------:R-:W-:Y:S01]  /*23d0*/  VIADD R22, R20, 0xffffffff ;  /* 0xffffffff14167836 */ /* 0x000fe20000000000 */
[----:B------:R-:W-:-:S04]  /*23e0*/  IADD3 R13, PT, PT, R21, -0x1, RZ ;  /* 0xffffffff150d7810 */ /* 0x000fc80007ffe0ff */
[----:B------:R-:W-:Y:S02]  /*23f0*/  ISETP.GT.U32.AND P0, PT, R13, 0x7feffffe, PT ;  /* 0x7feffffe0d00780c */ /* 0x000fe40003f04070 */
[----:B------:R-:W-:Y:S02]  /*2400*/  DFMA R14, R18, -R2, R8 ;  /* 0x80000002120e722b */ /* 0x000fe40000000008 */
[----:B------:R-:W-:-:S06]  /*2410*/  ISETP.GT.U32.OR P0, PT, R22, 0x7feffffe, P0 ;  /* 0x7feffffe1600780c */ /* 0x000fcc0000704470 */
[----:B------:R-:W-:-:S07]  /*2420*/  DFMA R14, R16, R14, R18 ;  /* 0x0000000e100e722b */ /* 0x000fce0000000012 */
[----:B------:R-:W-:Y:S05]  /*2430*/  @P0 BRA `(.L_x_27) ;  /* 0x00000000006c0947 */ /* 0x000fea0003800000 */
[----:B------:R-:W-:-:S04]  /*2440*/  LOP3.LUT R16, R7, 0x7ff00000, RZ, 0xc0, !PT ;  /* 0x7ff0000007107812 */ /* 0x000fc800078ec0ff */
[CC--:B------:R-:W-:Y:S02]  /*2450*/  VIADDMNMX R4, R11.reuse, -R16.reuse, 0xb9600000, !PT ;  /* 0xb96000000b047446 */ /* 0x0c0fe40007800910 */
[----:B------:R-:W-:Y:S02]  /*2460*/  ISETP.GE.U32.AND P0, PT, R11, R16, PT ;  /* 0x000000100b00720c */ /* 0x000fe40003f06070 */
[----:B------:R-:W-:Y:S02]  /*2470*/  VIMNMX R4, PT, PT, R4, 0x46a00000, PT ;  /* 0x46a0000004047848 */ /* 0x000fe40003fe0100 */
[----:B------:R-:W-:-:S04]  /*2480*/  SEL R11, R12, 0x63400000, !P0 ;  /* 0x634000000c0b7807 */ /* 0x000fc80004000000 */
[----:B------:R-:W-:Y:S02]  /*2490*/  IADD3 R11, PT, PT, -R11, R4, RZ ;  /* 0x000000040b0b7210 */ /* 0x000fe40007ffe1ff */
[----:B------:R-:W-:-:S03]  /*24a0*/  MOV R4, RZ ;  /* 0x000000ff00047202 */ /* 0x000fc60000000f00 */
[----:B------:R-:W-:-:S06]  /*24b0*/  VIADD R5, R11, 0x7fe00000 ;  /* 0x7fe000000b057836 */ /* 0x000fcc0000000000 */
[----:B------:R-:W-:-:S10]  /*24c0*/  DMUL R12, R14, R4 ;  /* 0x000000040e0c7228 */ /* 0x000fd40000000000 */
[----:B------:R-:W-:-:S13]  /*24d0*/  FSETP.GTU.AND P0, PT, |R13|, 1.469367938527859385e-39, PT ;  /* 0x001000000d00780b */ /* 0x000fda0003f0c200 */
[----:B------:R-:W-:Y:S05]  /*24e0*/  @P0 BRA `(.L_x_28) ;  /* 0x0000000000940947 */ /* 0x000fea0003800000 */
[----:B------:R-:W-:Y:S01]  /*24f0*/  DFMA R2, R14, -R2, R8 ;  /* 0x800000020e02722b */ /* 0x000fe20000000008 */
[----:B------:R-:W-:-:S09]  /*2500*/  IMAD.MOV.U32 R4, RZ, RZ, RZ ;  /* 0x000000ffff047224 */ /* 0x000fd200078e00ff */
[C---:B------:R-:W-:Y:S02]  /*2510*/  FSETP.NEU.AND P0, PT, R3.reuse, RZ, PT ;  /* 0x000000ff0300720b */ /* 0x040fe40003f0d000 */
[----:B------:R-:W-:-:S04]  /*2520*/  LOP3.LUT R7, R3, 0x80000000, R7, 0x48, !PT ;  /* 0x8000000003077812 */ /* 0x000fc800078e4807 */
[----:B------:R-:W-:-:S07]  /*2530*/  LOP3.LUT R5, R7, R5, RZ, 0xfc, !PT ;  /* 0x0000000507057212 */ /* 0x000fce00078efcff */
[----:B------:R-:W-:Y:S05]  /*2540*/  @!P0 BRA `(.L_x_28) ;  /* 0x00000000007c8947 */ /* 0x000fea0003800000 */
[----:B------:R-:W-:Y:S01]  /*2550*/  IADD3 R3, PT, PT, -R11, RZ, RZ ;  /* 0x000000ff0b037210 */ /* 0x000fe20007ffe1ff */
[----:B------:R-:W-:Y:S01]  /*2560*/  IMAD.MOV.U32 R2, RZ, RZ, RZ ;  /* 0x000000ffff027224 */ /* 0x000fe200078e00ff */
        /* <DEDUP_REMOVED lines=8> */
.L_x_27:
[----:B------:R-:W-:-:S14]  /*25f0*/  DSETP.NAN.AND P0, PT, R4, R4, PT ;  /* 0x000000040400722a */ /* 0x000fdc0003f08000 */
[----:B------:R-:W-:Y:S05]  /*2600*/  @P0 BRA `(.L_x_29) ;  /* 0x0000000000440947 */ /* 0x000fea0003800000 */
[----:B------:R-:W-:-:S14]  /*2610*/  DSETP.NAN.AND P0, PT, R6, R6, PT ;  /* 0x000000060600722a */ /* 0x000fdc0003f08000 */
[----:B------:R-:W-:Y:S05]  /*2620*/  @P0 BRA `(.L_x_30) ;  /* 0x0000000000300947 */ /* 0x000fea0003800000 */
[----:B------:R-:W-:Y:S01]  /*2630*/  ISETP.NE.AND P0, PT, R21, R20, PT ;  /* 0x000000141500720c */ /* 0x000fe20003f05270 */
[----:B------:R-:W-:Y:S01]  /*2640*/  IMAD.MOV.U32 R13, RZ, RZ, -0x80000 ;  /* 0xfff80000ff0d7424 */ /* 0x000fe200078e00ff */
[----:B------:R-:W-:-:S11]  /*2650*/  MOV R12, 0x0 ;  /* 0x00000000000c7802 */ /* 0x000fd60000000f00 */
[----:B------:R-:W-:Y:S05]  /*2660*/  @!P0 BRA `(.L_x_28) ;  /* 0x0000000000348947 */ /* 0x000fea0003800000 */
[----:B------:R-:W-:Y:S02]  /*2670*/  ISETP.NE.AND P0, PT, R21, 0x7ff00000, PT ;  /* 0x7ff000001500780c */ /* 0x000fe40003f05270 */
[----:B------:R-:W-:Y:S02]  /*2680*/  LOP3.LUT R13, R5, 0x80000000, R7, 0x48, !PT ;  /* 0x80000000050d7812 */ /* 0x000fe400078e4807 */
[----:B------:R-:W-:-:S13]  /*2690*/  ISETP.EQ.OR P0, PT, R20, RZ, !P0 ;  /* 0x000000ff1400720c */ /* 0x000fda0004702670 */
[----:B------:R-:W-:Y:S02]  /*26a0*/  @P0 LOP3.LUT R2, R13, 0x7ff00000, RZ, 0xfc, !PT ;  /* 0x7ff000000d020812 */ /* 0x000fe400078efcff */
[----:B------:R-:W-:Y:S01]  /*26b0*/  @!P0 MOV R12, RZ ;  /* 0x000000ff000c8202 */ /* 0x000fe20000000f00 */
[----:B------:R-:W-:Y:S01]  /*26c0*/  @P0 IMAD.MOV.U32 R12, RZ, RZ, RZ ;  /* 0x000000ffff0c0224 */ /* 0x000fe200078e00ff */
[----:B------:R-:W-:Y:S01]  /*26d0*/  @P0 MOV R13, R2 ;  /* 0x00000002000d0202 */ /* 0x000fe20000000f00 */
[----:B------:R-:W-:Y:S06]  /*26e0*/  BRA `(.L_x_28) ;  /* 0x0000000000147947 */ /* 0x000fec0003800000 */
.L_x_30:
[----:B------:R-:W-:Y:S01]  /*26f0*/  LOP3.LUT R13, R7, 0x80000, RZ, 0xfc, !PT ;  /* 0x00080000070d7812 */ /* 0x000fe200078efcff */
[----:B------:R-:W-:Y:S01]  /*2700*/  IMAD.MOV.U32 R12, RZ, RZ, R6 ;  /* 0x000000ffff0c7224 */ /* 0x000fe200078e0006 */
[----:B------:R-:W-:Y:S06]  /*2710*/  BRA `(.L_x_28) ;  /* 0x0000000000087947 */ /* 0x000fec0003800000 */
.L_x_29:
[----:B------:R-:W-:Y:S02]  /*2720*/  LOP3.LUT R13, R5, 0x80000, RZ, 0xfc, !PT ;  /* 0x00080000050d7812 */ /* 0x000fe400078efcff */
[----:B------:R-:W-:-:S07]  /*2730*/  MOV R12, R4 ;  /* 0x00000004000c7202 */ /* 0x000fce0000000f00 */
.L_x_28:
[----:B------:R-:W-:Y:S05]  /*2740*/  BSYNC.RECONVERGENT B1 ;  /* 0x0000000000017941 */ /* 0x000fea0003800200 */
.L_x_26:
[----:B------:R-:W-:Y:S01]  /*2750*/  IMAD.MOV.U32 R11, RZ, RZ, 0x0 ;  /* 0x00000000ff0b7424 */ /* 0x000fe200078e00ff */
[----:B------:R-:W-:Y:S01]  /*2760*/  MOV R3, R13 ;  /* 0x0000000d00037202 */ /* 0x000fe20000000f00 */
[----:B------:R-:W-:Y:S02]  /*2770*/  IMAD.MOV.U32 R2, RZ, RZ, R12 ;  /* 0x000000ffff027224 */ /* 0x000fe400078e000c */
[----:B------:R-:W-:Y:S05]  /*2780*/  RET.REL.NODEC R10 `(_ZN15astroaccelerate10bootstrap2EiiiPfPdPj) ;  /* 0xffffffd80a1c7950 */ /* 0x000fea0003c3ffff */
        .weak           $__internal_3_$__cuda_sm20_div_s64
        .type           $__internal_3_$__cuda_sm20_div_s64,@function
        .size           $__internal_3_$__cuda_sm20_div_s64,(.L_x_49 - $__internal_3_$__cuda_sm20_div_s64)
$__internal_3_$__cuda_sm20_div_s64:
        /* <DEDUP_REMOVED lines=58> */
[----:B------:R-:W-:Y:S02]  /*2b30*/  VIADD R10, R9, 0x1 ;  /* 0x00000001090a7836 */ /* 0x000fe40000000000 */
[----:B------:R-:W-:Y:S01]  /*2b40*/  IMAD.MOV.U32 R2, RZ, RZ, R0 ;  /* 0x000000ffff027224 */ /* 0x000fe200078e0000 */
[----:B------:R-:W-:-:S04]  /*2b50*/  ISETP.GE.U32.AND.EX P0, PT, R11, R3, PT, P0 ;  /* 0x000000030b00720c */ /* 0x000fc80003f06100 */
[----:B------:R-:W-:Y:S02]  /*2b60*/  SEL R10, R10, R9, P0 ;  /* 0x000000090a0a7207 */ /* 0x000fe40000000000 */
[----:B------:R-:W-:Y:S02]  /*2b70*/  ISETP.NE.U32.AND P0, PT, R5, RZ, PT ;  /* 0x000000ff0500720c */ /* 0x000fe40003f05070 */
[-C--:B------:R-:W-:Y:S02]  /*2b80*/  IADD3 R3, PT, PT, RZ, -R10.reuse, RZ ;  /* 0x8000000aff037210 */ /* 0x080fe40007ffe0ff */
[----:B------:R-:W-:Y:S02]  /*2b90*/  ISETP.NE.AND.EX P0, PT, R4, RZ, PT, P0 ;  /* 0x000000ff0400720c */ /* 0x000fe40003f05300 */
[----:B------:R-:W-:Y:S01]  /*2ba0*/  SEL R10, R3, R10, !P1 ;  /* 0x0000000a030a7207 */ /* 0x000fe20004800000 */
[----:B------:R-:W-:-:S03]  /*2bb0*/  HFMA2 R3, -RZ, RZ, 0, 0 ;  /* 0x00000000ff037431 */ /* 0x000fc600000001ff */
[----:B------:R-:W-:Y:S01]  /*2bc0*/  SEL R10, R10, 0xffffffff, P0 ;  /* 0xffffffff0a0a7807 */ /* 0x000fe20000000000 */
[----:B------:R-:W-:Y:S06]  /*2bd0*/  RET.REL.NODEC R2 `(_ZN15astroaccelerate10bootstrap2EiiiPfPdPj) ;  /* 0xffffffd402087950 */ /* 0x000fec0003c3ffff */
.L_x_31:
        /* <DEDUP_REMOVED lines=10> */
.L_x_49:


//--------------------- .text._ZN15astroaccelerate9bootstrapEiiiPfPdPj --------------------------
	.section	.text._ZN15astroaccelerate9bootstrapEiiiPfPdPj,"ax",@progbits
	.align	128
        .global         _ZN15astroaccelerate9bootstrapEiiiPfPdPj
        .type           _ZN15astroaccelerate9bootstrapEiiiPfPdPj,@function
        .size           _ZN15astroaccelerate9bootstrapEiiiPfPdPj,(.L_x_50 - _ZN15astroaccelerate9bootstrapEiiiPfPdPj)
        .other          _ZN15astroaccelerate9bootstrapEiiiPfPdPj,@"STO_CUDA_ENTRY STV_DEFAULT"
_ZN15astroaccelerate9bootstrapEiiiPfPdPj:
.text._ZN15astroaccelerate9bootstrapEiiiPfPdPj:
[----:B------:R-:W-:Y:S08]  /*0000*/  LDC R1, c[0x0][0x37c] ;  /* 0x0000df00ff017b82 */ /* 0x000ff00000000800 */
[----:B------:R-:W0:Y:S01]  /*0010*/  LDC R0, c[0x0][0x380] ;  /* 0x0000e000ff007b82 */ /* 0x000e220000000800 */
[----:B------:R-:W0:Y:S01]  /*0020*/  LDCU UR8, c[0x0][0x360] ;  /* 0x00006c00ff0877ac */ /* 0x000e220008000800 */
[----:B------:R-:W-:Y:S01]  /*0030*/  IMAD.MOV.U32 R2, RZ, RZ, RZ ;  /* 0x000000ffff027224 */ /* 0x000fe200078e00ff */
[----:B------:R-:W1:Y:S01]  /*0040*/  S2R R6, SR_TID.Y ;  /* 0x0000000000067919 */ /* 0x000e620000002200 */
[----:B------:R-:W-:Y:S01]  /*0050*/  CS2R R8, SRZ ;  /* 0x0000000000087805 */ /* 0x000fe2000001ff00 */
[----:B------:R-:W1:Y:S01]  /*0060*/  LDCU UR4, c[0x0][0x364] ;  /* 0x00006c80ff0477ac */ /* 0x000e620008000800 */
[----:B------:R-:W2:Y:S01]  /*0070*/  LDCU.64 UR6, c[0x0][0x358] ;  /* 0x00006b00ff0677ac */ /* 0x000ea20008000a00 */
[----:B0-----:R-:W-:-:S04]  /*0080*/  VIADD R4, R0, -UR8 ;  /* 0x8000000800047c36 */ /* 0x001fc80008000000 */
[----:B------:R-:W0:Y:S01]  /*0090*/  I2F.U32.RP R5, R4 ;  /* 0x0000000400057306 */ /* 0x000e220000209000 */
[----:B------:R-:W-:Y:S02]  /*00a0*/  IADD3 R7, PT, PT, RZ, -R4, RZ ;  /* 0x80000004ff077210 */ /* 0x000fe40007ffe0ff */
[----:B------:R-:W-:-:S05]  /*00b0*/  ISETP.NE.U32.AND P2, PT, R4, RZ, PT ;  /* 0x000000ff0400720c */ /* 0x000fca0003f45070 */
[----:B0-----:R-:W0:Y:S02]  /*00c0*/  MUFU.RCP R5, R5 ;  /* 0x0000000500057308 */ /* 0x001e240000001000 */
[----:B0-----:R-:W-:Y:S02]  /*00d0*/  VIADD R3, R5, 0xffffffe ;  /* 0x0ffffffe05037836 */ /* 0x001fe40000000000 */
[----:B------:R-:W1:Y:S04]  /*00e0*/  S2R R5, SR_CTAID.Y ;  /* 0x0000000000057919 */ /* 0x000e680000002600 */
[----:B------:R-:W0:Y:S02]  /*00f0*/  F2I.FTZ.U32.TRUNC.NTZ R3, R3 ;  /* 0x0000000300037305 */ /* 0x000e24000021f000 */
[----:B0-----:R-:W-:-:S04]  /*0100*/  IMAD R7, R7, R3, RZ ;  /* 0x0000000307077224 */ /* 0x001fc800078e02ff */
[----:B------:R-:W-:Y:S02]  /*0110*/  IMAD.HI.U32 R2, R3, R7, R2 ;  /* 0x0000000703027227 */ /* 0x000fe400078e0002 */
[----:B------:R-:W0:Y:S04]  /*0120*/  S2R R3, SR_CTAID.X ;  /* 0x0000000000037919 */ /* 0x000e280000002500 */
[----:B------:R-:W-:-:S04]  /*0130*/  IMAD.HI.U32 R2, R2, -0x1, RZ ;  /* 0xffffffff02027827 */ /* 0x000fc800078e00ff */
[----:B------:R-:W-:Y:S02]  /*0140*/  IMAD.MOV R7, RZ, RZ, -R2 ;  /* 0x000000ffff077224 */ /* 0x000fe400078e0a02 */
[----:B-1----:R-:W-:Y:S02]  /*0150*/  IMAD R5, R5, UR4, R6 ;  /* 0x0000000405057c24 */ /* 0x002fe4000f8e0206 */
[----:B------:R-:W-:-:S05]  /*0160*/  IMAD R7, R4, R7, -0x1 ;  /* 0xffffffff04077424 */ /* 0x000fca00078e0207 */
[----:B------:R-:W-:-:S13]  /*0170*/  ISETP.GE.U32.AND P0, PT, R7, R4, PT ;  /* 0x000000040700720c */ /* 0x000fda0003f06070 */
[----:B------:R-:W-:Y:S01]  /*0180*/  @P0 IADD3 R7, PT, PT, -R4, R7, RZ ;  /* 0x0000000704070210 */ /* 0x000fe20007ffe1ff */
[----:B------:R-:W-:Y:S01]  /*0190*/  @P0 VIADD R2, R2, 0x1 ;  /* 0x0000000102020836 */ /* 0x000fe20000000000 */
[----:B------:R-:W-:Y:S02]  /*01a0*/  ISETP.GE.AND P0, PT, R0, 0x1, PT ;  /* 0x000000010000780c */ /* 0x000fe40003f06270 */
[----:B------:R-:W-:-:S13]  /*01b0*/  ISETP.GE.U32.AND P1, PT, R7, R4, PT ;  /* 0x000000040700720c */ /* 0x000fda0003f26070 */
[----:B------:R-:W-:Y:S01]  /*01c0*/  @P1 VIADD R2, R2, 0x1 ;  /* 0x0000000102021836 */ /* 0x000fe20000000000 */
[----:B------:R-:W-:Y:S01]  /*01d0*/  @!P2 LOP3.LUT R2, RZ, R4, RZ, 0x33, !PT ;  /* 0x00000004ff02a212 */ /* 0x000fe200078e33ff */
[----:B0-2---:R-:W-:Y:S06]  /*01e0*/  @!P0 BRA `(.L_x_32) ;  /* 0x0000001000ac8947 */ /* 0x005fec0003800000 */
[----:B------:R-:W0:Y:S01]  /*01f0*/  S2R R8, SR_TID.X ;  /* 0x0000000000087919 */ /* 0x000e220000002100 */
[C---:B------:R-:W-:Y:S01]  /*0200*/  ISETP.GE.U32.AND P1, PT, R0.reuse, 0x8, PT ;  /* 0x000000080000780c */ /* 0x040fe20003f26070 */
[----:B------:R-:W-:Y:S01]  /*0210*/  HFMA2 R10, -RZ, RZ, 0, 0 ;  /* 0x00000000ff0a7431 */ /* 0x000fe200000001ff */
[----:B------:R-:W-:Y:S01]  /*0220*/  LOP3.LUT R4, R0, 0x7, RZ, 0xc0, !PT ;  /* 0x0000000700047812 */ /* 0x000fe200078ec0ff */
[-C--:B------:R-:W-:Y:S02]  /*0230*/  IMAD R6, R3, R0.reuse, RZ ;  /* 0x0000000003067224 */ /* 0x080fe400078e02ff */
[----:B------:R-:W-:Y:S01]  /*0240*/  IMAD.MOV.U32 R7, RZ, RZ, RZ ;  /* 0x000000ffff077224 */ /* 0x000fe200078e00ff */
[----:B------:R-:W-:Y:S01]  /*0250*/  ISETP.NE.AND P0, PT, R4, RZ, PT ;  /* 0x000000ff0400720c */ /* 0x000fe20003f05270 */
[----:B0-----:R-:W-:-:S06]  /*0260*/  IMAD R8, R5, R0, R8 ;  /* 0x0000000005087224 */ /* 0x001fcc00078e0208 */
[----:B------:R-:W-:Y:S06]  /*0270*/  @!P1 BRA `(.L_x_33) ;  /* 0x0000000800249947 */ /* 0x000fec0003800000 */
[----:B------:R-:W0:Y:S01]  /*0280*/  I2F.U32.RP R7, R2 ;  /* 0x0000000200077306 */ /* 0x000e220000209000 */
[----:B------:R-:W1:Y:S01]  /*0290*/  LDC.64 R12, c[0x0][0x390] ;  /* 0x0000e400ff0c7b82 */ /* 0x000e620000000a00 */
[----:B------:R-:W2:Y:S01]  /*02a0*/  LDCU.64 UR4, c[0x0][0x3a0] ;  /* 0x00007400ff0477ac */ /* 0x000ea20008000a00 */
[----:B------:R-:W-:Y:S02]  /*02b0*/  IADD3 R9, PT, PT, RZ, -R2, RZ ;  /* 0x80000002ff097210 */ /* 0x000fe40007ffe0ff */
[----:B------:R-:W-:Y:S02]  /*02c0*/  ISETP.NE.U32.AND P1, PT, R2, RZ, PT ;  /* 0x000000ff0200720c */ /* 0x000fe40003f25070 */
[----:B------:R-:W-:Y:S01]  /*02d0*/  MOV R18, R6 ;  /* 0x0000000600127202 */ /* 0x000fe20000000f00 */
[----:B0-----:R-:W0:Y:S01]  /*02e0*/  MUFU.RCP R7, R7 ;  /* 0x0000000700077308 */ /* 0x001e220000001000 */
[----:B--2---:R-:W-:-:S04]  /*02f0*/  UIADD3 UR4, UP0, UPT, UR4, 0x10, URZ ;  /* 0x0000001004047890 */ /* 0x004fc8000ff1e0ff */
[----:B------:R-:W-:Y:S01]  /*0300*/  UIADD3.X UR5, UPT, UPT, URZ, UR5, URZ, UP0, !UPT ;  /* 0x00000005ff057290 */ /* 0x000fe200087fe4ff */
[----:B0-----:R-:W-:Y:S01]  /*0310*/  VIADD R10, R7, 0xffffffe ;  /* 0x0ffffffe070a7836 */ /* 0x001fe20000000000 */
[----:B------:R-:W-:-:S03]  /*0320*/  LOP3.LUT R7, R0, 0x7ffffff8, RZ, 0xc0, !PT ;  /* 0x7ffffff800077812 */ /* 0x000fc600078ec0ff */
[----:B------:R0:W2:Y:S02]  /*0330*/  F2I.FTZ.U32.TRUNC.NTZ R11, R10 ;  /* 0x0000000a000b7305 */ /* 0x0000a4000021f000 */
[----:B------:R-:W-:Y:S02]  /*0340*/  IMAD.MOV R19, RZ, RZ, -R7 ;  /* 0x000000ffff137224 */ /* 0x000fe400078e0a07 */
[----:B0-----:R-:W-:Y:S02]  /*0350*/  IMAD.MOV.U32 R10, RZ, RZ, RZ ;  /* 0x000000ffff0a7224 */ /* 0x001fe400078e00ff */
[----:B--2---:R-:W-:-:S04]  /*0360*/  IMAD R9, R9, R11, RZ ;  /* 0x0000000b09097224 */ /* 0x004fc800078e02ff */
[----:B------:R-:W-:Y:S01]  /*0370*/  IMAD.HI.U32 R9, R11, R9, R10 ;  /* 0x000000090b097227 */ /* 0x000fe200078e000a */
[----:B------:R-:W-:-:S03]  /*0380*/  LOP3.LUT R11, RZ, R2, RZ, 0x33, !PT ;  /* 0x00000002ff0b7212 */ /* 0x000fc600078e33ff */
[----:B-1----:R-:W-:-:S07]  /*0390*/  IMAD.MOV.U32 R10, RZ, RZ, RZ ;  /* 0x000000ffff0a7224 */ /* 0x002fce00078e00ff */
.L_x_34:
        /* <DEDUP_REMOVED lines=8> */
[----:B------:R-:W5:Y:S01]  /*0420*/  LDG.E R21, desc[UR6][R14.64+0x4] ;  /* 0x000004060e157981 */ /* 0x000f62000c1e1900 */
[----:B--2---:R-:W-:-:S04]  /*0430*/  IMAD.HI.U32 R24, R9, R16, RZ ;  /* 0x0000001009187227 */ /* 0x004fc800078e00ff */
[----:B------:R-:W-:-:S04]  /*0440*/  IMAD.MOV R25, RZ, RZ, -R24 ;  /* 0x000000ffff197224 */ /* 0x000fc800078e0a18 */
[----:B------:R-:W-:-:S05]  /*0450*/  IMAD R25, R2, R25, R16 ;  /* 0x0000001902197224 */ /* 0x000fca00078e0210 */
[----:B------:R-:W-:Y:S01]  /*0460*/  ISETP.GE.U32.AND P2, PT, R25, R2, PT ;  /* 0x000000021900720c */ /* 0x000fe20003f46070 */
[----:B---3--:R-:W-:-:S04]  /*0470*/  IMAD.HI.U32 R16, R9, R26, RZ ;  /* 0x0000001a09107227 */ /* 0x008fc800078e00ff */
[----:B----4-:R-:W-:-:S08]  /*0480*/  IMAD.HI.U32 R27, R9, R22, RZ ;  /* 0x00000016091b7227 */ /* 0x010fd000078e00ff */
[----:B------:R-:W-:-:S05]  /*0490*/  @P2 IMAD.IADD R25, R25, 0x1, -R2 ;  /* 0x0000000119192824 */ /* 0x000fca00078e0a02 */
[----:B------:R-:W-:Y:S02]  /*04a0*/  ISETP.GE.U32.AND P6, PT, R25, R2, PT ;  /* 0x000000021900720c */ /* 0x000fe40003fc6070 */
[----:B------:R-:W-:Y:S01]  /*04b0*/  IADD3 R25, PT, PT, -R16, RZ, RZ ;  /* 0x000000ff10197210 */ /* 0x000fe20007ffe1ff */
[----:B------:R-:W-:-:S04]  /*04c0*/  IMAD.MOV R29, RZ, RZ, -R27 ;  /* 0x000000ffff1d7224 */ /* 0x000fc800078e0a1b */
[C---:B------:R-:W-:Y:S02]  /*04d0*/  IMAD R25, R2.reuse, R25, R26 ;  /* 0x0000001902197224 */ /* 0x040fe400078e021a */
[----:B------:R-:W-:-:S03]  /*04e0*/  IMAD R29, R2, R29, R22 ;  /* 0x0000001d021d7224 */ /* 0x000fc600078e0216 */
[-C--:B------:R-:W-:Y:S02]  /*04f0*/  ISETP.GE.U32.AND P4, PT, R25, R2.reuse, PT ;  /* 0x000000021900720c */ /* 0x080fe40003f86070 */
[----:B------:R-:W-:Y:S01]  /*0500*/  ISETP.GE.U32.AND P5, PT, R29, R2, PT ;  /* 0x000000021d00720c */ /* 0x000fe20003fa6070 */
[----:B------:R-:W-:-:S10]  /*0510*/  @P2 VIADD R24, R24, 0x1 ;  /* 0x0000000118182836 */ /* 0x000fd40000000000 */
[----:B------:R-:W-:Y:S02]  /*0520*/  @P4 IADD3 R25, PT, PT, -R2, R25, RZ ;  /* 0x0000001902194210 */ /* 0x000fe40007ffe1ff */
[----:B------:R-:W-:Y:S02]  /*0530*/  @P5 IMAD.IADD R29, R29, 0x1, -R2 ;  /* 0x000000011d1d5824 */ /* 0x000fe400078e0a02 */
[-C--:B------:R-:W-:Y:S02]  /*0540*/  ISETP.GE.U32.AND P2, PT, R25, R2.reuse, PT ;  /* 0x000000021900720c */ /* 0x080fe40003f46070 */
[----:B------:R-:W2:Y:S01]  /*0550*/  LDG.E R25, desc[UR6][R14.64+0x8] ;  /* 0x000008060e197981 */ /* 0x000ea2000c1e1900 */
[----:B------:R-:W-:Y:S01]  /*0560*/  @P4 VIADD R16, R16, 0x1 ;  /* 0x0000000110104836 */ /* 0x000fe20000000000 */
[----:B------:R-:W-:Y:S02]  /*0570*/  ISETP.GE.U32.AND P4, PT, R29, R2, PT ;  /* 0x000000021d00720c */ /* 0x000fe40003f86070 */
[----:B------:R0:W3:Y:S01]  /*0580*/  LDG.E R29, desc[UR6][R14.64+0xc] ;  /* 0x00000c060e1d7981 */ /* 0x0000e2000c1e1900 */
[----:B-----5:R-:W-:-:S04]  /*0590*/  IMAD.HI.U32 R20, R9, R23, RZ ;  /* 0x0000001709147227 */ /* 0x020fc800078e00ff */
[----:B------:R-:W-:-:S04]  /*05a0*/  IMAD.MOV R26, RZ, RZ, -R20 ;  /* 0x000000ffff1a7224 */ /* 0x000fc800078e0a14 */
[----:B------:R-:W-:Y:S02]  /*05b0*/  IMAD R23, R2, R26, R23 ;  /* 0x0000001a02177224 */ /* 0x000fe400078e0217 */
[----:B------:R-:W-:-:S03]  /*05c0*/  IMAD.HI.U32 R28, R9, R17, RZ ;  /* 0x00000011091c7227 */ /* 0x000fc600078e00ff */
[----:B------:R-:W-:Y:S02]  /*05d0*/  ISETP.GE.U32.AND P3, PT, R23, R2, PT ;  /* 0x000000021700720c */ /* 0x000fe40003f66070 */
[----:B------:R-:W-:Y:S01]  /*05e0*/  IADD3 R22, PT, PT, -R28, RZ, RZ ;  /* 0x000000ff1c167210 */ /* 0x000fe20007ffe1ff */
[----:B------:R-:W-:-:S04]  /*05f0*/  @P2 VIADD R16, R16, 0x1 ;  /* 0x0000000110102836 */ /* 0x000fc80000000000 */
[----:B------:R-:W-:Y:S01]  /*0600*/  IMAD R17, R2, R22, R17 ;  /* 0x0000001602117224 */ /* 0x000fe200078e0211 */
[----:B------:R-:W-:-:S05]  /*0610*/  @P6 IADD3 R24, PT, PT, R24, 0x1, RZ ;  /* 0x0000000118186810 */ /* 0x000fca0007ffe0ff */
[----:B------:R-:W-:Y:S01]  /*0620*/  @P3 IMAD.IADD R23, R23, 0x1, -R2 ;  /* 0x0000000117173824 */ /* 0x000fe200078e0a02 */
[----:B------:R-:W-:-:S04]  /*0630*/  ISETP.GE.U32.AND P2, PT, R17, R2, PT ;  /* 0x000000021100720c */ /* 0x000fc80003f46070 */
[----:B------:R-:W-:Y:S01]  /*0640*/  ISETP.GE.U32.AND P6, PT, R23, R2, PT ;  /* 0x000000021700720c */ /* 0x000fe20003fc6070 */
[----:B------:R-:W-:-:S04]  /*0650*/  IMAD.HI.U32 R23, R9, R21, RZ ;  /* 0x0000001509177227 */ /* 0x000fc800078e00ff */
[----:B------:R-:W-:-:S04]  /*0660*/  IMAD.MOV R22, RZ, RZ, -R23 ;  /* 0x000000ffff167224 */ /* 0x000fc800078e0a17 */
[C---:B------:R-:W-:Y:S01]  /*0670*/  IMAD R21, R2.reuse, R22, R21 ;  /* 0x0000001602157224 */ /* 0x040fe200078e0215 */
[----:B------:R-:W-:Y:S01]  /*0680*/  @P2 IADD3 R17, PT, PT, -R2, R17, RZ ;  /* 0x0000001102112210 */ /* 0x000fe20007ffe1ff */
[----:B------:R-:W-:-:S03]  /*0690*/  @P3 VIADD R20, R20, 0x1 ;  /* 0x0000000114143836 */ /* 0x000fc60000000000 */
[-C--:B------:R-:W-:Y:S01]  /*06a0*/  ISETP.GE.U32.AND P3, PT, R17, R2.reuse, PT ;  /* 0x000000021100720c */ /* 0x080fe20003f66070 */
[----:B------:R-:W-:Y:S01]  /*06b0*/  @P6 VIADD R20, R20, 0x1 ;  /* 0x0000000114146836 */ /* 0x000fe20000000000 */
[----:B------:R-:W-:Y:S01]  /*06c0*/  ISETP.GE.U32.AND P6, PT, R21, R2, PT ;  /* 0x000000021500720c */ /* 0x000fe20003fc6070 */
[----:B------:R-:W-:Y:S02]  /*06d0*/  @P2 VIADD R28, R28, 0x1 ;  /* 0x000000011c1c2836 */ /* 0x000fe40000000000 */
[----:B------:R-:W-:-:S08]  /*06e0*/  @P5 VIADD R27, R27, 0x1 ;  /* 0x000000011b1b5836 */ /* 0x000fd00000000000 */
[----:B------:R-:W-:Y:S02]  /*06f0*/  @P3 IADD3 R28, PT, PT, R28, 0x1, RZ ;  /* 0x000000011c1c3810 */ /* 0x000fe40007ffe0ff */
[----:B------:R-:W-:Y:S01]  /*0700*/  @P6 IMAD.IADD R21, R21, 0x1, -R2 ;  /* 0x0000000115156824 */ /* 0x000fe200078e0a02 */
[----:B0-----:R-:W-:Y:S02]  /*0710*/  SEL R15, R11, R24, !P1 ;  /* 0x000000180b0f7207 */ /* 0x001fe40004800000 */
[----:B------:R-:W-:Y:S02]  /*0720*/  @P4 IADD3 R27, PT, PT, R27, 0x1, RZ ;  /* 0x000000011b1b4810 */ /* 0x000fe40007ffe0ff */
[----:B------:R-:W-:Y:S02]  /*0730*/  ISETP.GE.U32.AND P4, PT, R21, R2, PT ;  /* 0x000000021500720c */ /* 0x000fe40003f86070 */
[----:B------:R-:W-:Y:S02]  /*0740*/  IADD3 R15, PT, PT, R8, R15, RZ ;  /* 0x0000000f080f7210 */ /* 0x000fe40007ffe0ff */
[----:B------:R-:W-:Y:S01]  /*0750*/  SEL R21, R11, R16, !P1 ;  /* 0x000000100b157207 */ /* 0x000fe20004800000 */
[----:B------:R-:W-:Y:S01]  /*0760*/  @P6 VIADD R23, R23, 0x1 ;  /* 0x0000000117176836 */ /* 0x000fe20000000000 */
[----:B------:R-:W-:-:S03]  /*0770*/  SEL R27, R11, R27, !P1 ;  /* 0x0000001b0b1b7207 */ /* 0x000fc60004800000 */
[----:B------:R-:W-:-:S04]  /*0780*/  IMAD.IADD R21, R8, 0x1, R21 ;  /* 0x0000000108157824 */ /* 0x000fc800078e0215 */
[----:B------:R-:W-:-:S05]  /*0790*/  @P4 VIADD R23, R23, 0x1 ;  /* 0x0000000117174836 */ /* 0x000fca0000000000 */
[----:B------:R-:W-:-:S05]  /*07a0*/  SEL R23, R11, R23, !P1 ;  /* 0x000000170b177207 */ /* 0x000fca0004800000 */
[----:B------:R-:W-:Y:S02]  /*07b0*/  IMAD.IADD R23, R8, 0x1, R23 ;  /* 0x0000000108177824 */ /* 0x000fe400078e0217 */
[----:B--2---:R-:W-:-:S04]  /*07c0*/  IMAD.HI.U32 R22, R9, R25, RZ ;  /* 0x0000001909167227 */ /* 0x004fc800078e00ff */
[----:B---3--:R-:W-:Y:S01]  /*07d0*/  IMAD.HI.U32 R26, R9, R29, RZ ;  /* 0x0000001d091a7227 */ /* 0x008fe200078e00ff */
[----:B------:R-:W-:-:S03]  /*07e0*/  IADD3 R17, PT, PT, -R22, RZ, RZ ;  /* 0x000000ff16117210 */ /* 0x000fc60007ffe1ff */
[----:B------:R-:W-:Y:S02]  /*07f0*/  IMAD.MOV R14, RZ, RZ, -R26 ;  /* 0x000000ffff0e7224 */ /* 0x000fe400078e0a1a */
[C---:B------:R-:W-:Y:S02]  /*0800*/  IMAD R17, R2.reuse, R17, R25 ;  /* 0x0000001102117224 */ /* 0x040fe400078e0219 */
[----:B------:R-:W-:-:S03]  /*0810*/  IMAD R29, R2, R14, R29 ;  /* 0x0000000e021d7224 */ /* 0x000fc600078e021d */
[-C--:B------:R-:W-:Y:S02]  /*0820*/  ISETP.GE.U32.AND P5, PT, R17, R2.reuse, PT ;  /* 0x000000021100720c */ /* 0x080fe40003fa6070 */
[----:B------:R-:W-:-:S11]  /*0830*/  ISETP.GE.U32.AND P3, PT, R29, R2, PT ;  /* 0x000000021d00720c */ /* 0x000fd60003f66070 */
[--C-:B------:R-:W-:Y:S02]  /*0840*/  @P5 IMAD.IADD R17, R17, 0x1, -R2.reuse ;  /* 0x0000000111115824 */ /* 0x100fe400078e0a02 */
[----:B------:R-:W-:-:S03]  /*0850*/  @P3 IMAD.IADD R29, R29, 0x1, -R2 ;  /* 0x000000011d1d3824 */ /* 0x000fc600078e0a02 */
[----:B------:R-:W-:Y:S01]  /*0860*/  ISETP.GE.U32.AND P2, PT, R17, R2, PT ;  /* 0x000000021100720c */ /* 0x000fe20003f46070 */
[--C-:B------:R-:W-:Y:S01]  /*0870*/  IMAD.WIDE.U32 R16, R15, 0x4, R12.reuse ;  /* 0x000000040f107825 */ /* 0x100fe200078e000c */
[----:B------:R-:W-:Y:S02]  /*0880*/  SEL R15, R11, R20, !P1 ;  /* 0x000000140b0f7207 */ /* 0x000fe40004800000 */
[----:B------:R-:W-:Y:S01]  /*0890*/  ISETP.GE.U32.AND P6, PT, R29, R2, PT ;  /* 0x000000021d00720c */ /* 0x000fe20003fc6070 */
[----:B------:R-:W-:Y:S01]  /*08a0*/  IMAD.WIDE.U32 R20, R21, 0x4, R12 ;  /* 0x0000000415147825 */ /* 0x000fe200078e000c */
[----:B------:R0:W2:Y:S01]  /*08b0*/  LDG.E R25, desc[UR6][R16.64] ;  /* 0x0000000610197981 */ /* 0x0000a2000c1e1900 */
[----:B------:R-:W-:Y:S02]  /*08c0*/  SEL R29, R11, R28, !P1 ;  /* 0x0000001c0b1d7207 */ /* 0x000fe40004800000 */
[----:B------:R-:W-:Y:S01]  /*08d0*/  IMAD.IADD R15, R8, 0x1, R15 ;  /* 0x00000001080f7824 */ /* 0x000fe200078e020f */
[----:B------:R-:W-:Y:S01]  /*08e0*/  @P5 IADD3 R22, PT, PT, R22, 0x1, RZ ;  /* 0x0000000116165810 */ /* 0x000fe20007ffe0ff */
[----:B------:R1:W3:Y:S01]  /*08f0*/  LDG.E R24, desc[UR6][R20.64] ;  /* 0x0000000614187981 */ /* 0x0002e2000c1e1900 */
[----:B------:R-:W-:-:S02]  /*0900*/  @P3 VIADD R26, R26, 0x1 ;  /* 0x000000011a1a3836 */ /* 0x000fc40000000000 */
[----:B------:R-:W-:Y:S01]  /*0910*/  IMAD.WIDE.U32 R14, R15, 0x4, R12 ;  /* 0x000000040f0e7825 */ /* 0x000fe200078e000c */
[----:B0-----:R-:W-:Y:S02]  /*0920*/  IADD3 R17, PT, PT, R8, R27, RZ ;  /* 0x0000001b08117210 */ /* 0x001fe40007ffe0ff */
[----:B------:R-:W-:Y:S02]  /*0930*/  @P2 IADD3 R22, PT, PT, R22, 0x1, RZ ;  /* 0x0000000116162810 */ /* 0x000fe40007ffe0ff */
[----:B------:R0:W4:Y:S01]  /*0940*/  LDG.E R27, desc[UR6][R14.64] ;  /* 0x000000060e1b7981 */ /* 0x000122000c1e1900 */
[----:B-1----:R-:W-:Y:S02]  /*0950*/  IMAD.IADD R21, R8, 0x1, R29 ;  /* 0x0000000108157824 */ /* 0x002fe400078e021d */
[----:B------:R-:W-:-:S04]  /*0960*/  IMAD.WIDE.U32 R16, R17, 0x4, R12 ;  /* 0x0000000411107825 */ /* 0x000fc800078e000c */
[----:B------:R-:W-:Y:S01]  /*0970*/  @P6 VIADD R26, R26, 0x1 ;  /* 0x000000011a1a6836 */ /* 0x000fe20000000000 */
[----:B------:R1:W5:Y:S01]  /*0980*/  LDG.E R28, desc[UR6][R16.64] ;  /* 0x00000006101c7981 */ /* 0x000362000c1e1900 */
[----:B0-----:R-:W-:Y:S01]  /*0990*/  SEL R15, R11, R22, !P1 ;  /* 0x000000160b0f7207 */ /* 0x001fe20004800000 */
[--C-:B------:R-:W-:Y:S02]  /*09a0*/  IMAD.WIDE.U32 R20, R21, 0x4, R12.reuse ;  /* 0x0000000415147825 */ /* 0x100fe400078e000c */
[----:B------:R-:W-:Y:S02]  /*09b0*/  SEL R29, R11, R26, !P1 ;  /* 0x0000001a0b1d7207 */ /* 0x000fe40004800000 */
[C---:B------:R-:W-:Y:S01]  /*09c0*/  IADD3 R15, PT, PT, R8.reuse, R15, RZ ;  /* 0x0000000f080f7210 */ /* 0x040fe20007ffe0ff */
[----:B------:R-:W-:Y:S01]  /*09d0*/  IMAD.WIDE.U32 R22, R23, 0x4, R12 ;  /* 0x0000000417167825 */ /* 0x000fe200078e000c */
[----:B------:R-:W5:Y:S03]  /*09e0*/  LDG.E R20, desc[UR6][R20.64] ;  /* 0x0000000614147981 */ /* 0x000f66000c1e1900 */
[----:B-1----:R-:W-:-:S02]  /*09f0*/  IMAD.IADD R17, R8, 0x1, R29 ;  /* 0x0000000108117824 */ /* 0x002fc400078e021d */
[--C-:B------:R-:W-:Y:S01]  /*0a00*/  IMAD.WIDE.U32 R14, R15, 0x4, R12.reuse ;  /* 0x000000040f0e7825 */ /* 0x100fe200078e000c */
[----:B------:R-:W5:Y:S03]  /*0a10*/  LDG.E R22, desc[UR6][R22.64] ;  /* 0x0000000616167981 */ /* 0x000f66000c1e1900 */
[----:B------:R-:W-:Y:S02]  /*0a20*/  IMAD.WIDE.U32 R16, R17, 0x4, R12 ;  /* 0x0000000411107825 */ /* 0x000fe400078e000c */
[----:B------:R-:W5:Y:S04]  /*0a30*/  LDG.E R14, desc[UR6][R14.64] ;  /* 0x000000060e0e7981 */ /* 0x000f68000c1e1900 */
[----:B------:R-:W5:Y:S01]  /*0a40*/  LDG.E R16, desc[UR6][R16.64] ;  /* 0x0000000610107981 */ /* 0x000f62000c1e1900 */
[----:B------:R-:W-:-:S05]  /*0a50*/  VIADD R19, R19, 0x8 ;  /* 0x0000000813137836 */ /* 0x000fca0000000000 */
[----:B------:R-:W-:Y:S02]  /*0a60*/  ISETP.NE.AND P2, PT, R19, RZ, PT ;  /* 0x000000ff1300720c */ /* 0x000fe40003f45270 */
        /* <DEDUP_REMOVED lines=9> */
[----:B------:R-:W-:Y:S06]  /*0b00*/  @P2 BRA `(.L_x_34) ;  /* 0xfffffff800242947 */ /* 0x000fec000383ffff */
.L_x_33:
[----:B------:R-:W-:Y:S05]  /*0b10*/  @!P0 BRA `(.L_x_35) ;  /* 0x00000008005c8947 */ /* 0x000fea0003800000 */
[----:B------:R-:W-:Y:S02]  /*0b20*/  ISETP.GE.U32.AND P1, PT, R4, 0x4, PT ;  /* 0x000000040400780c */ /* 0x000fe40003f26070 */
[----:B------:R-:W-:-:S04]  /*0b30*/  LOP3.LUT R20, R0, 0x3, RZ, 0xc0, !PT ;  /* 0x0000000300147812 */ /* 0x000fc800078ec0ff */
[----:B------:R-:W-:-:S07]  /*0b40*/  ISETP.NE.AND P0, PT, R20, RZ, PT ;  /* 0x000000ff1400720c */ /* 0x000fce0003f05270 */
[----:B------:R-:W-:Y:S06]  /*0b50*/  @!P1 BRA `(.L_x_36) ;  /* 0x00000004001c9947 */ /* 0x000fec0003800000 */
[----:B------:R-:W0:Y:S01]  /*0b60*/  LDC.64 R18, c[0x0][0x3a0] ;  /* 0x0000e800ff127b82 */ /* 0x000e220000000a00 */
[----:B------:R-:W-:-:S04]  /*0b70*/  IMAD.IADD R9, R6, 0x1, R7 ;  /* 0x0000000106097824 */ /* 0x000fc800078e0207 */
[----:B0-----:R-:W-:-:S05]  /*0b80*/  IMAD.WIDE R18, R9, 0x4, R18 ;  /* 0x0000000409127825 */ /* 0x001fca00078e0212 */
[----:B------:R-:W2:Y:S04]  /*0b90*/  LDG.E R21, desc[UR6][R18.64] ;  /* 0x0000000612157981 */ /* 0x000ea8000c1e1900 */
[----:B------:R-:W3:Y:S04]  /*0ba0*/  LDG.E R17, desc[UR6][R18.64+0x4] ;  /* 0x0000040612117981 */ /* 0x000ee8000c1e1900 */
[----:B------:R-:W4:Y:S04]  /*0bb0*/  LDG.E R11, desc[UR6][R18.64+0x8] ;  /* 0x00000806120b7981 */ /* 0x000f28000c1e1900 */
[----:B------:R0:W5:Y:S01]  /*0bc0*/  LDG.E R15, desc[UR6][R18.64+0xc] ;  /* 0x00000c06120f7981 */ /* 0x000162000c1e1900 */
[----:B------:R-:W1:Y:S01]  /*0bd0*/  I2F.U32.RP R9, R2 ;  /* 0x0000000200097306 */ /* 0x000e620000209000 */
[----:B------:R-:W-:-:S02]  /*0be0*/  IADD3 R23, PT, PT, RZ, -R2, RZ ;  /* 0x80000002ff177210 */ /* 0x000fc40007ffe0ff */
[----:B0-----:R-:W-:-:S05]  /*0bf0*/  LOP3.LUT R19, RZ, R2, RZ, 0x33, !PT ;  /* 0x00000002ff137212 */ /* 0x001fca00078e33ff */
[----:B-1----:R-:W0:Y:S02]  /*0c00*/  MUFU.RCP R9, R9 ;  /* 0x0000000900097308 */ /* 0x002e240000001000 */
[----:B0-----:R-:W-:-:S06]  /*0c10*/  VIADD R12, R9, 0xffffffe ;  /* 0x0ffffffe090c7836 */ /* 0x001fcc0000000000 */
[----:B------:R0:W1:Y:S02]  /*0c20*/  F2I.FTZ.U32.TRUNC.NTZ R13, R12 ;  /* 0x0000000c000d7305 */ /* 0x000064000021f000 */
[----:B0-----:R-:W-:Y:S02]  /*0c30*/  IMAD.MOV.U32 R12, RZ, RZ, RZ ;  /* 0x000000ffff0c7224 */ /* 0x001fe400078e00ff */
[----:B-1----:R-:W-:-:S04]  /*0c40*/  IMAD R23, R23, R13, RZ ;  /* 0x0000000d17177224 */ /* 0x002fc800078e02ff */
[----:B------:R-:W-:-:S06]  /*0c50*/  IMAD.HI.U32 R22, R13, R23, R12 ;  /* 0x000000170d167227 */ /* 0x000fcc00078e000c */
[----:B--2---:R-:W-:-:S04]  /*0c60*/  IMAD.HI.U32 R16, R22, R21, RZ ;  /* 0x0000001516107227 */ /* 0x004fc800078e00ff */
[----:B---3--:R-:W-:-:S04]  /*0c70*/  IMAD.HI.U32 R14, R22, R17, RZ ;  /* 0x00000011160e7227 */ /* 0x008fc800078e00ff */
[----:B------:R-:W-:Y:S01]  /*0c80*/  IMAD.MOV R4, RZ, RZ, -R16 ;  /* 0x000000ffff047224 */ /* 0x000fe200078e0a10 */
[----:B------:R-:W-:Y:S01]  /*0c90*/  IADD3 R12, PT, PT, -R14, RZ, RZ ;  /* 0x000000ff0e0c7210 */ /* 0x000fe20007ffe1ff */
[----:B----4-:R-:W-:-:S04]  /*0ca0*/  IMAD.HI.U32 R9, R22, R11, RZ ;  /* 0x0000000b16097227 */ /* 0x010fc800078e00ff */
[----:B------:R-:W-:Y:S02]  /*0cb0*/  IMAD R21, R2, R4, R21 ;  /* 0x0000000402157224 */ /* 0x000fe400078e0215 */
[----:B-----5:R-:W-:-:S03]  /*0cc0*/  IMAD.HI.U32 R4, R22, R15, RZ ;  /* 0x0000000f16047227 */ /* 0x020fc600078e00ff */
[----:B------:R-:W-:Y:S01]  /*0cd0*/  ISETP.GE.U32.AND P2, PT, R21, R2, PT ;  /* 0x000000021500720c */ /* 0x000fe20003f46070 */
[----:B------:R-:W-:Y:S02]  /*0ce0*/  IMAD.MOV R13, RZ, RZ, -R9 ;  /* 0x000000ffff0d7224 */ /* 0x000fe400078e0a09 */
[C---:B------:R-:W-:Y:S02]  /*0cf0*/  IMAD R17, R2.reuse, R12, R17 ;  /* 0x0000000c02117224 */ /* 0x040fe400078e0211 */
[----:B------:R-:W-:Y:S02]  /*0d00*/  IMAD.MOV R12, RZ, RZ, -R4 ;  /* 0x000000ffff0c7224 */ /* 0x000fe400078e0a04 */
[C---:B------:R-:W-:Y:S01]  /*0d10*/  IMAD R11, R2.reuse, R13, R11 ;  /* 0x0000000d020b7224 */ /* 0x040fe200078e020b */
[----:B------:R-:W-:Y:S01]  /*0d20*/  ISETP.GE.U32.AND P5, PT, R17, R2, PT ;  /* 0x000000021100720c */ /* 0x000fe20003fa6070 */
[----:B------:R-:W-:Y:S02]  /*0d30*/  IMAD R15, R2, R12, R15 ;  /* 0x0000000c020f7224 */ /* 0x000fe400078e020f */
[----:B------:R-:W0:Y:S01]  /*0d40*/  LDC.64 R12, c[0x0][0x390] ;  /* 0x0000e400ff0c7b82 */ /* 0x000e220000000a00 */
[----:B------:R-:W-:-:S02]  /*0d50*/  ISETP.GE.U32.AND P1, PT, R11, R2, PT ;  /* 0x000000020b00720c */ /* 0x000fc40003f26070 */
[----:B------:R-:W-:Y:S02]  /*0d60*/  @P2 IADD3 R21, PT, PT, -R2, R21, RZ ;  /* 0x0000001502152210 */ /* 0x000fe40007ffe1ff */
[-C--:B------:R-:W-:Y:S02]  /*0d70*/  ISETP.GE.U32.AND P3, PT, R15, R2.reuse, PT ;  /* 0x000000020f00720c */ /* 0x080fe40003f66070 */
[-C--:B------:R-:W-:Y:S02]  /*0d80*/  ISETP.GE.U32.AND P6, PT, R21, R2.reuse, PT ;  /* 0x000000021500720c */ /* 0x080fe40003fc6070 */
[----:B------:R-:W-:Y:S01]  /*0d90*/  @P2 IADD3 R16, PT, PT, R16, 0x1, RZ ;  /* 0x0000000110102810 */ /* 0x000fe20007ffe0ff */
[--C-:B------:R-:W-:Y:S01]  /*0da0*/  @P5 IMAD.IADD R17, R17, 0x1, -R2.reuse ;  /* 0x0000000111115824 */ /* 0x100fe200078e0a02 */
[----:B------:R-:W-:Y:S02]  /*0db0*/  @P5 IADD3 R14, PT, PT, R14, 0x1, RZ ;  /* 0x000000010e0e5810 */ /* 0x000fe40007ffe0ff */
[----:B------:R-:W-:Y:S01]  /*0dc0*/  ISETP.NE.U32.AND P5, PT, R2, RZ, PT ;  /* 0x000000ff0200720c */ /* 0x000fe20003fa5070 */
[----:B------:R-:W-:Y:S01]  /*0dd0*/  @P1 IMAD.IADD R11, R11, 0x1, -R2 ;  /* 0x000000010b0b1824 */ /* 0x000fe200078e0a02 */
[----:B------:R-:W-:Y:S01]  /*0de0*/  ISETP.GE.U32.AND P4, PT, R17, R2, PT ;  /* 0x000000021100720c */ /* 0x000fe20003f86070 */
[----:B------:R-:W-:-:S02]  /*0df0*/  @P1 VIADD R9, R9, 0x1 ;  /* 0x0000000109091836 */ /* 0x000fc40000000000 */
[----:B------:R-:W-:Y:S01]  /*0e00*/  @P3 IMAD.IADD R15, R15, 0x1, -R2 ;  /* 0x000000010f0f3824 */ /* 0x000fe200078e0a02 */
[-C--:B------:R-:W-:Y:S01]  /*0e10*/  ISETP.GE.U32.AND P2, PT, R11, R2.reuse, PT ;  /* 0x000000020b00720c */ /* 0x080fe20003f46070 */
[----:B------:R-:W-:Y:S01]  /*0e20*/  @P6 VIADD R16, R16, 0x1 ;  /* 0x0000000110106836 */ /* 0x000fe20000000000 */
[----:B------:R-:W-:Y:S02]  /*0e30*/  @P3 IADD3 R4, PT, PT, R4, 0x1, RZ ;  /* 0x0000000104043810 */ /* 0x000fe40007ffe0ff */
[----:B------:R-:W-:Y:S02]  /*0e40*/  ISETP.GE.U32.AND P6, PT, R15, R2, PT ;  /* 0x000000020f00720c */ /* 0x000fe40003fc6070 */
[----:B------:R-:W-:-:S03]  /*0e50*/  SEL R11, R19, R16, !P5 ;  /* 0x00000010130b7207 */ /* 0x000fc60006800000 */
[----:B------:R-:W-:Y:S01]  /*0e60*/  @P4 VIADD R14, R14, 0x1 ;  /* 0x000000010e0e4836 */ /* 0x000fe20000000000 */
[----:B------:R-:W-:-:S03]  /*0e70*/  IADD3 R11, PT, PT, R8, R11, RZ ;  /* 0x0000000b080b7210 */ /* 0x000fc60007ffe0ff */
[----:B------:R-:W-:Y:S01]  /*0e80*/  @P2 VIADD R9, R9, 0x1 ;  /* 0x0000000109092836 */ /* 0x000fe20000000000 */
[----:B------:R-:W-:Y:S01]  /*0e90*/  SEL R15, R19, R14, !P5 ;  /* 0x0000000e130f7207 */ /* 0x000fe20006800000 */
[----:B0-----:R-:W-:-:S03]  /*0ea0*/  IMAD.WIDE.U32 R16, R11, 0x4, R12 ;  /* 0x000000040b107825 */ /* 0x001fc600078e000c */
[C---:B------:R-:W-:Y:S01]  /*0eb0*/  SEL R9, R19.reuse, R9, !P5 ;  /* 0x0000000913097207 */ /* 0x040fe20006800000 */
[----:B------:R-:W-:Y:S01]  /*0ec0*/  @P6 VIADD R4, R4, 0x1 ;  /* 0x0000000104046836 */ /* 0x000fe20000000000 */
[C---:B------:R-:W-:Y:S01]  /*0ed0*/  IADD3 R15, PT, PT, R8.reuse, R15, RZ ;  /* 0x0000000f080f7210 */ /* 0x040fe20007ffe0ff */
[----:B------:R-:W2:Y:S02]  /*0ee0*/  LDG.E R17, desc[UR6][R16.64] ;  /* 0x0000000610117981 */ /* 0x000ea4000c1e1900 */
[----:B------:R-:W-:Y:S01]  /*0ef0*/  IMAD.IADD R9, R8, 0x1, R9 ;  /* 0x0000000108097824 */ /* 0x000fe200078e0209 */
[----:B------:R-:W-:Y:S01]  /*0f00*/  SEL R11, R19, R4, !P5 ;  /* 0x00000004130b7207 */ /* 0x000fe20006800000 */
[----:B------:R-:W-:-:S03]  /*0f10*/  IMAD.WIDE.U32 R18, R15, 0x4, R12 ;  /* 0x000000040f127825 */ /* 0x000fc600078e000c */
[----:B------:R-:W-:Y:S01]  /*0f20*/  IADD3 R11, PT, PT, R8, R11, RZ ;  /* 0x0000000b080b7210 */ /* 0x000fe20007ffe0ff */
[--C-:B------:R-:W-:Y:S02]  /*0f30*/  IMAD.WIDE.U32 R14, R9, 0x4, R12.reuse ;  /* 0x00000004090e7825 */ /* 0x100fe400078e000c */
[----:B------:R-:W3:Y:S02]  /*0f40*/  LDG.E R19, desc[UR6][R18.64] ;  /* 0x0000000612137981 */ /* 0x000ee4000c1e1900 */
[----:B------:R-:W-:Y:S02]  /*0f50*/  IMAD.WIDE.U32 R12, R11, 0x4, R12 ;  /* 0x000000040b0c7825 */ /* 0x000fe400078e000c */
[----:B------:R-:W4:Y:S04]  /*0f60*/  LDG.E R15, desc[UR6][R14.64] ;  /* 0x000000060e0f7981 */ /* 0x000f28000c1e1900 */
[----:B------:R-:W5:Y:S01]  /*0f70*/  LDG.E R13, desc[UR6][R12.64] ;  /* 0x000000060c0d7981 */ /* 0x000f62000c1e1900 */
[----:B------:R-:W-:-:S02]  /*0f80*/  VIADD R7, R7, 0x4 ;  /* 0x0000000407077836 */ /* 0x000fc40000000000 */
[----:B--2---:R-:W-:-:S04]  /*0f90*/  FADD R10, R10, R17 ;  /* 0x000000110a0a7221 */ /* 0x004fc80000000000 */
[----:B---3--:R-:W-:-:S04]  /*0fa0*/  FADD R10, R10, R19 ;  /* 0x000000130a0a7221 */ /* 0x008fc80000000000 */
[----:B----4-:R-:W-:-:S04]  /*0fb0*/  FADD R10, R10, R15 ;  /* 0x0000000f0a0a7221 */ /* 0x010fc80000000000 */
[----:B-----5:R-:W-:-:S07]  /*0fc0*/  FADD R10, R10, R13 ;  /* 0x0000000d0a0a7221 */ /* 0x020fce0000000000 */
.L_x_36:
[----:B------:R-:W-:Y:S05]  /*0fd0*/  @!P0 BRA `(.L_x_35) ;  /* 0x00000004002c8947 */ /* 0x000fea0003800000 */
[----:B------:R-:W-:Y:S02]  /*0fe0*/  ISETP.NE.AND P0, PT, R20, 0x1, PT ;  /* 0x000000011400780c */ /* 0x000fe40003f05270 */
[----:B------:R-:W-:-:S04]  /*0ff0*/  LOP3.LUT R0, R0, 0x1, RZ, 0xc0, !PT ;  /* 0x0000000100007812 */ /* 0x000fc800078ec0ff */
[----:B------:R-:W-:-:S07]  /*1000*/  ISETP.NE.U32.AND P1, PT, R0, 0x1, PT ;  /* 0x000000010000780c */ /* 0x000fce0003f25070 */
[----:B------:R-:W-:Y:S06]  /*1010*/  @!P0 BRA `(.L_x_37) ;  /* 0x0000000000ac8947 */ /* 0x000fec0003800000 */
[----:B------:R-:W0:Y:S01]  /*1020*/  LDC.64 R12, c[0x0][0x3a0] ;  /* 0x0000e800ff0c7b82 */ /* 0x000e220000000a00 */
[----:B------:R-:W-:-:S05]  /*1030*/  IADD3 R9, PT, PT, R6, R7, RZ ;  /* 0x0000000706097210 */ /* 0x000fca0007ffe0ff */
[----:B0-----:R-:W-:-:S05]  /*1040*/  IMAD.WIDE R12, R9, 0x4, R12 ;  /* 0x00000004090c7825 */ /* 0x001fca00078e020c */
[----:B------:R-:W2:Y:S04]  /*1050*/  LDG.E R9, desc[UR6][R12.64] ;  /* 0x000000060c097981 */ /* 0x000ea8000c1e1900 */
[----:B------:R0:W3:Y:S01]  /*1060*/  LDG.E R17, desc[UR6][R12.64+0x4] ;  /* 0x000004060c117981 */ /* 0x0000e2000c1e1900 */
[----:B------:R-:W1:Y:S01]  /*1070*/  I2F.U32.RP R0, R2 ;  /* 0x0000000200007306 */ /* 0x000e620000209000 */
[----:B------:R-:W-:Y:S01]  /*1080*/  IADD3 R11, PT, PT, RZ, -R2, RZ ;  /* 0x80000002ff0b7210 */ /* 0x000fe20007ffe0ff */
[----:B0-----:R-:W0:Y:S06]  /*1090*/  LDC.64 R12, c[0x0][0x390] ;  /* 0x0000e400ff0c7b82 */ /* 0x001e2c0000000a00 */
[----:B-1----:R-:W1:Y:S02]  /*10a0*/  MUFU.RCP R0, R0 ;  /* 0x0000000000007308 */ /* 0x002e640000001000 */
[----:B-1----:R-:W-:-:S06]  /*10b0*/  VIADD R14, R0, 0xffffffe ;  /* 0x0ffffffe000e7836 */ /* 0x002fcc0000000000 */
[----:B------:R1:W4:Y:S02]  /*10c0*/  F2I.FTZ.U32.TRUNC.NTZ R15, R14 ;  /* 0x0000000e000f7305 */ /* 0x000324000021f000 */
[----:B-1----:R-:W-:Y:S02]  /*10d0*/  IMAD.MOV.U32 R14, RZ, RZ, RZ ;  /* 0x000000ffff0e7224 */ /* 0x002fe400078e00ff */
[----:B----4-:R-:W-:-:S04]  /*10e0*/  IMAD R11, R11, R15, RZ ;  /* 0x0000000f0b0b7224 */ /* 0x010fc800078e02ff */
[----:B------:R-:W-:-:S06]  /*10f0*/  IMAD.HI.U32 R4, R15, R11, R14 ;  /* 0x0000000b0f047227 */ /* 0x000fcc00078e000e */
[----:B--2---:R-:W-:-:S04]  /*1100*/  IMAD.HI.U32 R11, R4, R9, RZ ;  /* 0x00000009040b7227 */ /* 0x004fc800078e00ff */
[----:B---3--:R-:W-:Y:S01]  /*1110*/  IMAD.HI.U32 R15, R4, R17, RZ ;  /* 0x00000011040f7227 */ /* 0x008fe200078e00ff */
[----:B------:R-:W-:-:S03]  /*1120*/  IADD3 R4, PT, PT, -R11, RZ, RZ ;  /* 0x000000ff0b047210 */ /* 0x000fc60007ffe1ff */
[----:B------:R-:W-:Y:S02]  /*1130*/  IMAD.MOV R0, RZ, RZ, -R15 ;  /* 0x000000ffff007224 */ /* 0x000fe400078e0a0f */
[C---:B------:R-:W-:Y:S02]  /*1140*/  IMAD R9, R2.reuse, R4, R9 ;  /* 0x0000000402097224 */ /* 0x040fe400078e0209 */
[----:B------:R-:W-:Y:S01]  /*1150*/  IMAD R17, R2, R0, R17 ;  /* 0x0000000002117224 */ /* 0x000fe200078e0211 */
[-C--:B------:R-:W-:Y:S02]  /*1160*/  LOP3.LUT R0, RZ, R2.reuse, RZ, 0x33, !PT ;  /* 0x00000002ff007212 */ /* 0x080fe400078e33ff */
[-C--:B------:R-:W-:Y:S02]  /*1170*/  ISETP.GE.U32.AND P0, PT, R9, R2.reuse, PT ;  /* 0x000000020900720c */ /* 0x080fe40003f06070 */
[----:B------:R-:W-:-:S11]  /*1180*/  ISETP.GE.U32.AND P3, PT, R17, R2, PT ;  /* 0x000000021100720c */ /* 0x000fd60003f66070 */
[C---:B------:R-:W-:Y:S02]  /*1190*/  @P0 IADD3 R9, PT, PT, -R2.reuse, R9, RZ ;  /* 0x0000000902090210 */ /* 0x040fe40007ffe1ff */
[----:B------:R-:W-:Y:S01]  /*11a0*/  @P3 IMAD.IADD R17, R17, 0x1, -R2 ;  /* 0x0000000111113824 */ /* 0x000fe200078e0a02 */
[----:B------:R-:W-:Y:S01]  /*11b0*/  @P0 IADD3 R11, PT, PT, R11, 0x1, RZ ;  /* 0x000000010b0b0810 */ /* 0x000fe20007ffe0ff */
[----:B------:R-:W-:Y:S01]  /*11c0*/  @P3 VIADD R15, R15, 0x1 ;  /* 0x000000010f0f3836 */ /* 0x000fe20000000000 */
[-C--:B------:R-:W-:Y:S02]  /*11d0*/  ISETP.GE.U32.AND P2, PT, R9, R2.reuse, PT ;  /* 0x000000020900720c */ /* 0x080fe40003f46070 */
[----:B------:R-:W-:Y:S02]  /*11e0*/  ISETP.GE.U32.AND P4, PT, R17, R2, PT ;  /* 0x000000021100720c */ /* 0x000fe40003f86070 */
[----:B------:R-:W-:-:S09]  /*11f0*/  ISETP.NE.U32.AND P0, PT, R2, RZ, PT ;  /* 0x000000ff0200720c */ /* 0x000fd20003f05070 */
[----:B------:R-:W-:Y:S02]  /*1200*/  @P2 IADD3 R11, PT, PT, R11, 0x1, RZ ;  /* 0x000000010b0b2810 */ /* 0x000fe40007ffe0ff */
[----:B------:R-:W-:Y:S02]  /*1210*/  @P4 VIADD R15, R15, 0x1 ;  /* 0x000000010f0f4836 */ /* 0x000fe40000000000 */
[----:B------:R-:W-:-:S03]  /*1220*/  SEL R11, R0, R11, !P0 ;  /* 0x0000000b000b7207 */ /* 0x000fc60004000000 */
[----:B------:R-:W-:Y:S02]  /*1230*/  SEL R15, R0, R15, !P0 ;  /* 0x0000000f000f7207 */ /* 0x000fe40004000000 */
[----:B------:R-:W-:-:S03]  /*1240*/  IADD3 R11, PT, PT, R8, R11, RZ ;  /* 0x0000000b080b7210 */ /* 0x000fc60007ffe0ff */
[----:B------:R-:W-:Y:S02]  /*1250*/  IMAD.IADD R9, R8, 0x1, R15 ;  /* 0x0000000108097824 */ /* 0x000fe400078e020f */
[----:B0-----:R-:W-:-:S04]  /*1260*/  IMAD.WIDE.U32 R14, R11, 0x4, R12 ;  /* 0x000000040b0e7825 */ /* 0x001fc800078e000c */
[----:B------:R-:W-:Y:S02]  /*1270*/  IMAD.WIDE.U32 R12, R9, 0x4, R12 ;  /* 0x00000004090c7825 */ /* 0x000fe400078e000c */
[----:B------:R-:W2:Y:S04]  /*1280*/  LDG.E R15, desc[UR6][R14.64] ;  /* 0x000000060e0f7981 */ /* 0x000ea8000c1e1900 */
[----:B------:R-:W3:Y:S01]  /*1290*/  LDG.E R13, desc[UR6][R12.64] ;  /* 0x000000060c0d7981 */ /* 0x000ee2000c1e1900 */
[----:B------:R-:W-:Y:S01]  /*12a0*/  IADD3 R7, PT, PT, R7, 0x2, RZ ;  /* 0x0000000207077810 */ /* 0x000fe20007ffe0ff */
[----:B--2---:R-:W-:-:S04]  /*12b0*/  FADD R10, R10, R15 ;  /* 0x0000000f0a0a7221 */ /* 0x004fc80000000000 */
[----:B---3--:R-:W-:-:S07]  /*12c0*/  FADD R10, R10, R13 ;  /* 0x0000000d0a0a7221 */ /* 0x008fce0000000000 */
.L_x_37:
[----:B------:R-:W-:Y:S05]  /*12d0*/  @P1 BRA `(.L_x_35) ;  /* 0x00000000006c1947 */ /* 0x000fea0003800000 */
[----:B------:R-:W0:Y:S01]  /*12e0*/  LDC.64 R12, c[0x0][0x3a0] ;  /* 0x0000e800ff0c7b82 */ /* 0x000e220000000a00 */
[----:B------:R-:W-:-:S04]  /*12f0*/  IMAD.IADD R7, R6, 0x1, R7 ;  /* 0x0000000106077824 */ /* 0x000fc800078e0207 */
[----:B0-----:R-:W-:-:S06]  /*1300*/  IMAD.WIDE R6, R7, 0x4, R12 ;  /* 0x0000000407067825 */ /* 0x001fcc00078e020c */
[----:B------:R-:W2:Y:S01]  /*1310*/  LDG.E R7, desc[UR6][R6.64] ;  /* 0x0000000606077981 */ /* 0x000ea2000c1e1900 */
[----:B------:R-:W0:Y:S01]  /*1320*/  I2F.U32.RP R4, R2 ;  /* 0x0000000200047306 */ /* 0x000e220000209000 */
[----:B------:R-:W-:Y:S01]  /*1330*/  IMAD.MOV R9, RZ, RZ, -R2 ;  /* 0x000000ffff097224 */ /* 0x000fe200078e0a02 */
[----:B------:R-:W-:-:S06]  /*1340*/  ISETP.NE.U32.AND P2, PT, R2, RZ, PT ;  /* 0x000000ff0200720c */ /* 0x000fcc0003f45070 */
[----:B0-----:R-:W0:Y:S02]  /*1350*/  MUFU.RCP R4, R4 ;  /* 0x0000000400047308 */ /* 0x001e240000001000 */
[----:B0-----:R-:W-:-:S06]  /*1360*/  IADD3 R12, PT, PT, R4, 0xffffffe, RZ ;  /* 0x0ffffffe040c7810 */ /* 0x001fcc0007ffe0ff */
[----:B------:R0:W1:Y:S02]  /*1370*/  F2I.FTZ.U32.TRUNC.NTZ R13, R12 ;  /* 0x0000000c000d7305 */ /* 0x000064000021f000 */
[----:B0-----:R-:W-:Y:S01]  /*1380*/  MOV R12, RZ ;  /* 0x000000ff000c7202 */ /* 0x001fe20000000f00 */
[----:B-1----:R-:W-:-:S04]  /*1390*/  IMAD R9, R9, R13, RZ ;  /* 0x0000000d09097224 */ /* 0x002fc800078e02ff */
[----:B------:R-:W-:-:S06]  /*13a0*/  IMAD.HI.U32 R0, R13, R9, R12 ;  /* 0x000000090d007227 */ /* 0x000fcc00078e000c */
[----:B--2---:R-:W-:-:S04]  /*13b0*/  IMAD.HI.U32 R9, R0, R7, RZ ;  /* 0x0000000700097227 */ /* 0x004fc800078e00ff */
[----:B------:R-:W-:-:S04]  /*13c0*/  IMAD.MOV R0, RZ, RZ, -R9 ;  /* 0x000000ffff007224 */ /* 0x000fc800078e0a09 */
[----:B------:R-:W-:-:S05]  /*13d0*/  IMAD R7, R2, R0, R7 ;  /* 0x0000000002077224 */ /* 0x000fca00078e0207 */
[----:B------:R-:W-:-:S13]  /*13e0*/  ISETP.GE.U32.AND P0, PT, R7, R2, PT ;  /* 0x000000020700720c */ /* 0x000fda0003f06070 */
[----:B------:R-:W-:Y:S01]  /*13f0*/  @P0 IADD3 R7, PT, PT, -R2, R7, RZ ;  /* 0x0000000702070210 */ /* 0x000fe20007ffe1ff */
[----:B------:R-:W-:-:S03]  /*1400*/  @P0 VIADD R9, R9, 0x1 ;  /* 0x0000000109090836 */ /* 0x000fc60000000000 */
[----:B------:R-:W-:Y:S02]  /*1410*/  ISETP.GE.U32.AND P1, PT, R7, R2, PT ;  /* 0x000000020700720c */ /* 0x000fe40003f26070 */
[----:B------:R-:W0:Y:S11]  /*1420*/  LDC.64 R6, c[0x0][0x390] ;  /* 0x0000e400ff067b82 */ /* 0x000e360000000a00 */
[----:B------:R-:W-:-:S02]  /*1430*/  @P1 IADD3 R9, PT, PT, R9, 0x1, RZ ;  /* 0x0000000109091810 */ /* 0x000fc40007ffe0ff */
[----:B------:R-:W-:-:S05]  /*1440*/  @!P2 LOP3.LUT R9, RZ, R2, RZ, 0x33, !PT ;  /* 0x00000002ff09a212 */ /* 0x000fca00078e33ff */
[----:B------:R-:W-:-:S04]  /*1450*/  IMAD.IADD R9, R8, 0x1, R9 ;  /* 0x0000000108097824 */ /* 0x000fc800078e0209 */
[----:B0-----:R-:W-:-:S06]  /*1460*/  IMAD.WIDE.U32 R6, R9, 0x4, R6 ;  /* 0x0000000409067825 */ /* 0x001fcc00078e0006 */
[----:B------:R-:W2:Y:S02]  /*1470*/  LDG.E R7, desc[UR6][R6.64] ;  /* 0x0000000606077981 */ /* 0x000ea4000c1e1900 */
[----:B--2---:R-:W-:-:S07]  /*1480*/  FADD R10, R10, R7 ;  /* 0x000000070a0a7221 */ /* 0x004fce0000000000 */
.L_x_35:
[----:B------:R0:W1:Y:S02]  /*1490*/  F2F.F64.F32 R8, R10 ;  /* 0x0000000a00087310 */ /* 0x0000640000201800 */
.L_x_32:
[----:B------:R-:W0:Y:S01]  /*14a0*/  LDCU UR4, c[0x0][0x384] ;  /* 0x00007080ff0477ac */ /* 0x000e220008000800 */
[----:B------:R-:W-:Y:S01]  /*14b0*/  HFMA2 R6, -RZ, RZ, 0, 5.9604644775390625e-08 ;  /* 0x00000001ff067431 */ /* 0x000fe200000001ff */
[----:B-1----:R-:W-:Y:S01]  /*14c0*/  FSETP.GEU.AND P1, PT, |R9|, 6.5827683646048100446e-37, PT ;  /* 0x036000000900780b */ /* 0x002fe20003f2e200 */
[----:B------:R-:W-:Y:S01]  /*14d0*/  BSSY.RECONVERGENT B0, `(.L_x_38) ;  /* 0x0000012000007945 */ /* 0x000fe20003800200 */
[----:B0-----:R-:W0:Y:S08]  /*14e0*/  I2F.F64 R10, UR4 ;  /* 0x00000004000a7d12 */ /* 0x001e300008201c00 */
[----:B0-----:R-:W0:Y:S02]  /*14f0*/  MUFU.RCP64H R7, R11 ;  /* 0x0000000b00077308 */ /* 0x001e240000001800 */
[----:B0-----:R-:W-:-:S08]  /*1500*/  DFMA R12, -R10, R6, 1 ;  /* 0x3ff000000a0c742b */ /* 0x001fd00000000106 */
        /* <DEDUP_REMOVED lines=11> */
[----:B------:R-:W-:Y:S05]  /*15c0*/  CALL.REL.NOINC `($__internal_4_$__cuda_sm20_div_rn_f64_full) ;  /* 0x00000000002c7944 */ /* 0x000fea0003c00000 */
[----:B------:R-:W-:Y:S01]  /*15d0*/  IMAD.MOV.U32 R6, RZ, RZ, R16 ;  /* 0x000000ffff067224 */ /* 0x000fe200078e0010 */
[----:B------:R-:W-:-:S07]  /*15e0*/  MOV R7, R17 ;  /* 0x0000001100077202 */ /* 0x000fce0000000f00 */
.L_x_39:
[----:B------:R-:W-:Y:S05]  /*15f0*/  BSYNC.RECONVERGENT B0 ;  /* 0x0000000000007941 */ /* 0x000fea0003800200 */
.L_x_38:
[----:B------:R-:W0:Y:S01]  /*1600*/  S2R R0, SR_TID.X ;  /* 0x0000000000007919 */ /* 0x000e220000002100 */
[----:B------:R-:W1:Y:S01]  /*1610*/  LDC.64 R8, c[0x0][0x398] ;  /* 0x0000e600ff087b82 */ /* 0x000e620000000a00 */
[----:B------:R-:W2:Y:S01]  /*1620*/  LDCU UR4, c[0x0][0x388] ;  /* 0x00007100ff0477ac */ /* 0x000ea20008000800 */
[----:B0-----:R-:W-:-:S04]  /*1630*/  IMAD R0, R3, UR8, R0 ;  /* 0x0000000803007c24 */ /* 0x001fc8000f8e0200 */
[----:B--2---:R-:W-:-:S04]  /*1640*/  IMAD R3, R5, UR4, R0 ;  /* 0x0000000405037c24 */ /* 0x004fc8000f8e0200 */
[----:B-1----:R-:W-:-:S05]  /*1650*/  IMAD.WIDE.U32 R2, R3, 0x8, R8 ;  /* 0x0000000803027825 */ /* 0x002fca00078e0008 */
[----:B------:R-:W-:Y:S01]  /*1660*/  STG.E.64 desc[UR6][R2.64], R6 ;  /* 0x0000000602007986 */ /* 0x000fe2000c101b06 */
[----:B------:R-:W-:Y:S05]  /*1670*/  EXIT ;  /* 0x000000000000794d */ /* 0x000fea0003800000 */
        .weak           $__internal_4_$__cuda_sm20_div_rn_f64_full
        .type           $__internal_4_$__cuda_sm20_div_rn_f64_full,@function
        .size           $__internal_4_$__cuda_sm20_div_rn_f64_full,(.L_x_50 - $__internal_4_$__cuda_sm20_div_rn_f64_full)
$__internal_4_$__cuda_sm20_div_rn_f64_full:
[C---:B------:R-:W-:Y:S01]  /*1680*/  FSETP.GEU.AND P0, PT, |R11|.reuse, 1.469367938527859385e-39, PT ;  /* 0x001000000b00780b */ /* 0x040fe20003f0e200 */
[--C-:B------:R-:W-:Y:S01]  /*1690*/  IMAD.MOV.U32 R12, RZ, RZ, R10.reuse ;  /* 0x000000ffff0c7224 */ /* 0x100fe200078e000a */
[----:B------:R-:W-:Y:S01]  /*16a0*/  LOP3.LUT R6, R11, 0x800fffff, RZ, 0xc0, !PT ;  /* 0x800fffff0b067812 */ /* 0x000fe200078ec0ff */
[----:B------:R-:W-:Y:S01]  /*16b0*/  IMAD.MOV.U32 R4, RZ, RZ, 0x1ca00000 ;  /* 0x1ca00000ff047424 */ /* 0x000fe200078e00ff */
[----:B------:R-:W-:Y:S01]  /*16c0*/  MOV R13, R11 ;  /* 0x0000000b000d7202 */ /* 0x000fe20000000f00 */
[----:B------:R-:W-:Y:S01]  /*16d0*/  BSSY.RECONVERGENT B1, `(.L_x_40) ;  /* 0x0000055000017945 */ /* 0x000fe20003800200 */
[----:B------:R-:W-:Y:S01]  /*16e0*/  LOP3.LUT R7, R6, 0x3ff00000, RZ, 0xfc, !PT ;  /* 0x3ff0000006077812 */ /* 0x000fe200078efcff */
[----:B------:R-:W-:Y:S01]  /*16f0*/  IMAD.MOV.U32 R6, RZ, RZ, R10 ;  /* 0x000000ffff067224 */ /* 0x000fe200078e000a */
[----:B------:R-:W-:Y:S02]  /*1700*/  MOV R16, 0x1 ;  /* 0x0000000100107802 */ /* 0x000fe40000000f00 */
[----:B------:R-:W-:-:S02]  /*1710*/  FSETP.GEU.AND P2, PT, |R9|, 1.469367938527859385e-39, PT ;  /* 0x001000000900780b */ /* 0x000fc40003f4e200 */
[----:B------:R-:W-:Y:S01]  /*1720*/  LOP3.LUT R2, R9, 0x7ff00000, RZ, 0xc0, !PT ;  /* 0x7ff0000009027812 */ /* 0x000fe200078ec0ff */
[----:B------:R-:W-:Y:S01]  /*1730*/  @!P0 DMUL R6, R12, 8.98846567431157953865e+307 ;  /* 0x7fe000000c068828 */ /* 0x000fe20000000000 */
[----:B------:R-:W-:-:S05]  /*1740*/  MOV R10, R8 ;  /* 0x00000008000a7202 */ /* 0x000fca0000000f00 */
[----:B------:R-:W0:Y:S04]  /*1750*/  MUFU.RCP64H R17, R7 ;  /* 0x0000000700117308 */ /* 0x000e280000001800 */
[----:B------:R-:W-:-:S04]  /*1760*/  @!P2 LOP3.LUT R21, R13, 0x7ff00000, RZ, 0xc0, !PT ;  /* 0x7ff000000d15a812 */ /* 0x000fc800078ec0ff */
[----:B------:R-:W-:Y:S01]  /*1770*/  @!P2 ISETP.GE.U32.AND P3, PT, R2, R21, PT ;  /* 0x000000150200a20c */ /* 0x000fe20003f66070 */
[----:B0-----:R-:W-:-:S08]  /*1780*/  DFMA R14, R16, -R6, 1 ;  /* 0x3ff00000100e742b */ /* 0x001fd00000000806 */
[----:B------:R-:W-:Y:S01]  /*1790*/  DFMA R18, R14, R14, R14 ;  /* 0x0000000e0e12722b */ /* 0x000fe2000000000e */
[----:B------:R-:W-:-:S04]  /*17a0*/  LOP3.LUT R15, R11, 0x7ff00000, RZ, 0xc0, !PT ;  /* 0x7ff000000b0f7812 */ /* 0x000fc800078ec0ff */
[----:B------:R-:W-:-:S03]  /*17b0*/  ISETP.GE.U32.AND P1, PT, R2, R15, PT ;  /* 0x0000000f0200720c */ /* 0x000fc60003f26070 */
[----:B------:R-:W-:Y:S01]  /*17c0*/  DFMA R16, R16, R18, R16 ;  /* 0x000000121010722b */ /* 0x000fe20000000010 */
[C---:B------:R-:W-:Y:S01]  /*17d0*/  @!P2 SEL R19, R4.reuse, 0x63400000, !P3 ;  /* 0x634000000413a807 */ /* 0x040fe20005800000 */
[----:B------:R-:W-:Y:S01]  /*17e0*/  @!P2 IMAD.MOV.U32 R18, RZ, RZ, RZ ;  /* 0x000000ffff12a224 */ /* 0x000fe200078e00ff */
[----:B------:R-:W-:Y:S02]  /*17f0*/  SEL R11, R4, 0x63400000, !P1 ;  /* 0x63400000040b7807 */ /* 0x000fe40004800000 */
[--C-:B------:R-:W-:Y:S02]  /*1800*/  @!P2 LOP3.LUT R19, R19, 0x80000000, R9.reuse, 0xf8, !PT ;  /* 0x800000001313a812 */ /* 0x100fe400078ef809 */
[----:B------:R-:W-:Y:S01]  /*1810*/  LOP3.LUT R11, R11, 0x800fffff, R9, 0xf8, !PT ;  /* 0x800fffff0b0b7812 */ /* 0x000fe200078ef809 */
[----:B------:R-:W-:Y:S01]  /*1820*/  DFMA R20, R16, -R6, 1 ;  /* 0x3ff000001014742b */ /* 0x000fe20000000806 */
[----:B------:R-:W-:-:S06]  /*1830*/  @!P2 LOP3.LUT R19, R19, 0x100000, RZ, 0xfc, !PT ;  /* 0x001000001313a812 */ /* 0x000fcc00078efcff */
[----:B------:R-:W-:Y:S02]  /*1840*/  @!P2 DFMA R10, R10, 2, -R18 ;  /* 0x400000000a0aa82b */ /* 0x000fe40000000812 */
[----:B------:R-:W-:Y:S01]  /*1850*/  DFMA R16, R16, R20, R16 ;  /* 0x000000141010722b */ /* 0x000fe20000000010 */
[----:B------:R-:W-:Y:S01]  /*1860*/  MOV R21, R2 ;  /* 0x0000000200157202 */ /* 0x000fe20000000f00 */
[----:B------:R-:W-:Y:S01]  /*1870*/  IMAD.MOV.U32 R20, RZ, RZ, R15 ;  /* 0x000000ffff147224 */ /* 0x000fe200078e000f */
[----:B------:R-:W-:-:S05]  /*1880*/  @!P0 LOP3.LUT R20, R7, 0x7ff00000, RZ, 0xc0, !PT ;  /* 0x7ff0000007148812 */ /* 0x000fca00078ec0ff */
[----:B------:R-:W-:Y:S01]  /*1890*/  @!P2 LOP3.LUT R21, R11, 0x7ff00000, RZ, 0xc0, !PT ;  /* 0x7ff000000b15a812 */ /* 0x000fe200078ec0ff */
[----:B------:R-:W-:Y:S01]  /*18a0*/  VIADD R23, R20, 0xffffffff ;  /* 0xffffffff14177836 */ /* 0x000fe20000000000 */
[----:B------:R-:W-:Y:S02]  /*18b0*/  DMUL R18, R16, R10 ;  /* 0x0000000a10127228 */ /* 0x000fe40000000000 */
        /* <DEDUP_REMOVED lines=33> */
.L_x_41:
        /* <DEDUP_REMOVED lines=16> */
.L_x_44:
[----:B------:R-:W-:Y:S01]  /*1bd0*/  LOP3.LUT R17, R13, 0x80000, RZ, 0xfc, !PT ;  /* 0x000800000d117812 */ /* 0x000fe200078efcff */
[----:B------:R-:W-:Y:S01]  /*1be0*/  IMAD.MOV.U32 R16, RZ, RZ, R12 ;  /* 0x000000ffff107224 */ /* 0x000fe200078e000c */
[----:B------:R-:W-:Y:S06]  /*1bf0*/  BRA `(.L_x_42) ;  /* 0x0000000000087947 */ /* 0x000fec0003800000 */
.L_x_43:
[----:B------:R-:W-:Y:S02]  /*1c00*/  LOP3.LUT R17, R9, 0x80000, RZ, 0xfc, !PT ;  /* 0x0008000009117812 */ /* 0x000fe400078efcff */
[----:B------:R-:W-:-:S07]  /*1c10*/  MOV R16, R8 ;  /* 0x0000000800107202 */ /* 0x000fce0000000f00 */
.L_x_42:
[----:B------:R-:W-:Y:S05]  /*1c20*/  BSYNC.RECONVERGENT B1 ;  /* 0x0000000000017941 */ /* 0x000fea0003800200 */
.L_x_40:
[----:B------:R-:W-:Y:S02]  /*1c30*/  HFMA2 R7, -RZ, RZ, 0, 0 ;  /* 0x00000000ff077431 */ /* 0x000fe400000001ff */
[----:B------:R-:W-:-:S04]  /*1c40*/  IMAD.MOV.U32 R6, RZ, RZ, R0 ;  /* 0x000000ffff067224 */ /* 0x000fc800078e0000 */
[----:B------:R-:W-:Y:S05]  /*1c50*/  RET.REL.NODEC R6 `(_ZN15astroaccelerate9bootstrapEiiiPfPdPj) ;  /* 0xffffffe006e87950 */ /* 0x000fea0003c3ffff */
.L_x_45:
        /* <DEDUP_REMOVED lines=10> */
.L_x_50:


//--------------------- .nv.shared.reserved.0     --------------------------
	.section	.nv.shared.reserved.0,"aw",@nobits
	.weak		__nv_reservedSMEM_offset_0_alias
	.size		__nv_reservedSMEM_offset_0_alias, 0, 64
	.other		__nv_reservedSMEM_offset_0_alias,@"STO_CUDA_RESERVED_SHARED STV_DEFAULT"
__nv_reservedSMEM_offset_0_alias:
	.zero		0
	.zero		64


//--------------------- .nv.constant0._ZN15astroaccelerate10bootstrap3EiiiPfPdPj --------------------------
	.section	.nv.constant0._ZN15astroaccelerate10bootstrap3EiiiPfPdPj,"a",@progbits
	.sectionflags	@""
	.align	4
.nv.constant0._ZN15astroaccelerate10bootstrap3EiiiPfPdPj:
	.zero		936


//--------------------- .nv.constant0._ZN15astroaccelerate10bootstrap2EiiiPfPdPj --------------------------
	.section	.nv.constant0._ZN15astroaccelerate10bootstrap2EiiiPfPdPj,"a",@progbits
	.sectionflags	@""
	.align	4
.nv.constant0._ZN15astroaccelerate10bootstrap2EiiiPfPdPj:
	.zero		936


//--------------------- .nv.constant0._ZN15astroaccelerate9bootstrapEiiiPfPdPj --------------------------
	.section	.nv.constant0._ZN15astroaccelerate9bootstrapEiiiPfPdPj,"a",@progbits
	.sectionflags	@""
	.align	4
.nv.constant0._ZN15astroaccelerate9bootstrapEiiiPfPdPj:
	.zero		936


//--------------------- SYMBOLS --------------------------

	.type		.nv.reservedSmem.offset0,@object
	.size		.nv.reservedSmem.offset0,0x4
